	.target	sm_90a

	.elftype	@"ET_EXEC"


//--------------------- .note.nv.tkinfo           --------------------------
	.section	.note.nv.tkinfo,"",@"SHT_NOTE"
	.sectionflags	@"SHF_NOTE_NV_TKINFO"
	.tkinfo
        /*0018*/ 	.word	0x00000002
        /*0030*/ 	.string	""
        /*0030*/ 	.string	"ptxas"
        /*0030*/ 	.string	"Cuda compilation tools, release 13.0, V13.0.88"
        /*0030*/ 	.string	"Build cuda_13.0.r13.0/compiler.36424714_0"
        /*0030*/ 	.string	"-arch sm_90a -m 64 "



//--------------------- .note.nv.cuinfo           --------------------------
	.section	.note.nv.cuinfo,"",@"SHT_NOTE"
	.sectionflags	@"SHF_NOTE_NV_CUINFO"
        /*0018*/ 	.short	0x0002
        /*001a*/ 	.short	0x005a
        /*001c*/ 	.short	0x0082
	.zero		2


//--------------------- .nv.info                  --------------------------
	.section	.nv.info,"",@"SHT_CUDA_INFO"
	.align	4


	//----- nvinfo : EIATTR_REGCOUNT
	.align		4
        /*0000*/ 	.byte	0x04, 0x2f
        /*0002*/ 	.short	(.L_12 - .L_11)
	.align		4
.L_11:
        /*0004*/ 	.word	index@(_ZN7cutlass13device_kernelINS_4conv6kernel13ConvUniversalINS1_16ConvProblemShapeILNS1_8OperatorE0ELi3EEENS1_10collective14CollectiveConvINS1_46MainloopSm90TmaGmmaWarpSpecializedImplicitGemmILS5_0ELi37ELi3EN4cute5tupleIJNSA_1CILi2EEENSC_ILi1EEESE_EEENS1_36KernelImplicitTmaWarpSpecializedSm90ELi1EEENSB_IJNSC_ILi64EEENSC_ILi128EEENSB_IJNSC_ILi32EEEEEEEEENS_12float_e4m3_tESN_NSA_8TiledMMAINSA_8MMA_AtomIJNSA_4SM904GMMA31MMA_64x128x32_F32E4M3E4M3_SS_TNILNSR_7ScaleInE1ELST_1EEEEEENSA_6LayoutINSB_IJSE_SE_SE_EEENSB_IJNSC_ILi0EEESY_SY_EEEEENSB_IJNSA_10UnderscoreES11_S11_EEEEENS7_6detail26Sm90ImplicitGemmTileTraitsINSA_20SM90_TMA_LOAD_IM2COLENSA_14ComposedLayoutINSA_7SwizzleILi1ELi4ELi3EEENSA_18smem_ptr_flag_bitsILi8EEENSW_INSB_IJNSB_IJNSC_ILi8EEES1C_EEENSB_IJSK_SE_EEENSB_IJSE_NSC_ILi37EEEEEEEEENSB_IJNSB_IJSK_NSC_ILi256EEEEEENSB_IJSE_SY_EEENSB_IJSY_NSC_ILi2048EEEEEEEEEEEEEvEENS15_INSA_23SM90_TMA_LOAD_MULTICASTENS17_IS19_S1B_NSW_INSB_IJNSB_IJS1C_NSC_ILi16EEEEEES1E_S1G_EEENSB_IJS1J_S1K_NSB_IJSY_NSC_ILi4096EEEEEEEEEEEEEvEEEENS_8epilogue10collective6detail29Sm90TmaWarpSpecializedAdapterINS23_15DefaultEpilogueISN_NSB_IJNSB_IJllllEEESE_SY_EEES28_NS22_6thread17LinearCombinationISN_Li1EffLNS29_9ScaleType4KindE0ELNS_15FloatRoundStyleE2ESN_EENS_4gemm15EpilogueDefaultEEEEEvvEEEEvNT_6ParamsE)
        /*0008*/ 	.word	0x0000005a


	//----- nvinfo : EIATTR_FRAME_SIZE
	.align		4
.L_12:
        /*000c*/ 	.byte	0x04, 0x11
        /*000e*/ 	.short	(.L_14 - .L_13)
	.align		4
.L_13:
        /*0010*/ 	.word	index@(_ZN7cutlass13device_kernelINS_4conv6kernel13ConvUniversalINS1_16ConvProblemShapeILNS1_8OperatorE0ELi3EEENS1_10collective14CollectiveConvINS1_46MainloopSm90TmaGmmaWarpSpecializedImplicitGemmILS5_0ELi37ELi3EN4cute5tupleIJNSA_1CILi2EEENSC_ILi1EEESE_EEENS1_36KernelImplicitTmaWarpSpecializedSm90ELi1EEENSB_IJNSC_ILi64EEENSC_ILi128EEENSB_IJNSC_ILi32EEEEEEEEENS_12float_e4m3_tESN_NSA_8TiledMMAINSA_8MMA_AtomIJNSA_4SM904GMMA31MMA_64x128x32_F32E4M3E4M3_SS_TNILNSR_7ScaleInE1ELST_1EEEEEENSA_6LayoutINSB_IJSE_SE_SE_EEENSB_IJNSC_ILi0EEESY_SY_EEEEENSB_IJNSA_10UnderscoreES11_S11_EEEEENS7_6detail26Sm90ImplicitGemmTileTraitsINSA_20SM90_TMA_LOAD_IM2COLENSA_14ComposedLayoutINSA_7SwizzleILi1ELi4ELi3EEENSA_18smem_ptr_flag_bitsILi8EEENSW_INSB_IJNSB_IJNSC_ILi8EEES1C_EEENSB_IJSK_SE_EEENSB_IJSE_NSC_ILi37EEEEEEEEENSB_IJNSB_IJSK_NSC_ILi256EEEEEENSB_IJSE_SY_EEENSB_IJSY_NSC_ILi2048EEEEEEEEEEEEEvEENS15_INSA_23SM90_TMA_LOAD_MULTICASTENS17_IS19_S1B_NSW_INSB_IJNSB_IJS1C_NSC_ILi16EEEEEES1E_S1G_EEENSB_IJS1J_S1K_NSB_IJSY_NSC_ILi4096EEEEEEEEEEEEEvEEEENS_8epilogue10collective6detail29Sm90TmaWarpSpecializedAdapterINS23_15DefaultEpilogueISN_NSB_IJNSB_IJllllEEESE_SY_EEES28_NS22_6thread17LinearCombinationISN_Li1EffLNS29_9ScaleType4KindE0ELNS_15FloatRoundStyleE2ESN_EENS_4gemm15EpilogueDefaultEEEEEvvEEEEvNT_6ParamsE)
        /*0014*/ 	.word	0x00000000


	//----- nvinfo : EIATTR_MIN_STACK_SIZE
	.align		4
.L_14:
        /*0018*/ 	.byte	0x04, 0x12
        /*001a*/ 	.short	(.L_16 - .L_15)
	.align		4
.L_15:
        /*001c*/ 	.word	index@(_ZN7cutlass13device_kernelINS_4conv6kernel13ConvUniversalINS1_16ConvProblemShapeILNS1_8OperatorE0ELi3EEENS1_10collective14CollectiveConvINS1_46MainloopSm90TmaGmmaWarpSpecializedImplicitGemmILS5_0ELi37ELi3EN4cute5tupleIJNSA_1CILi2EEENSC_ILi1EEESE_EEENS1_36KernelImplicitTmaWarpSpecializedSm90ELi1EEENSB_IJNSC_ILi64EEENSC_ILi128EEENSB_IJNSC_ILi32EEEEEEEEENS_12float_e4m3_tESN_NSA_8TiledMMAINSA_8MMA_AtomIJNSA_4SM904GMMA31MMA_64x128x32_F32E4M3E4M3_SS_TNILNSR_7ScaleInE1ELST_1EEEEEENSA_6LayoutINSB_IJSE_SE_SE_EEENSB_IJNSC_ILi0EEESY_SY_EEEEENSB_IJNSA_10UnderscoreES11_S11_EEEEENS7_6detail26Sm90ImplicitGemmTileTraitsINSA_20SM90_TMA_LOAD_IM2COLENSA_14ComposedLayoutINSA_7SwizzleILi1ELi4ELi3EEENSA_18smem_ptr_flag_bitsILi8EEENSW_INSB_IJNSB_IJNSC_ILi8EEES1C_EEENSB_IJSK_SE_EEENSB_IJSE_NSC_ILi37EEEEEEEEENSB_IJNSB_IJSK_NSC_ILi256EEEEEENSB_IJSE_SY_EEENSB_IJSY_NSC_ILi2048EEEEEEEEEEEEEvEENS15_INSA_23SM90_TMA_LOAD_MULTICASTENS17_IS19_S1B_NSW_INSB_IJNSB_IJS1C_NSC_ILi16EEEEEES1E_S1G_EEENSB_IJS1J_S1K_NSB_IJSY_NSC_ILi4096EEEEEEEEEEEEEvEEEENS_8epilogue10collective6detail29Sm90TmaWarpSpecializedAdapterINS23_15DefaultEpilogueISN_NSB_IJNSB_IJllllEEESE_SY_EEES28_NS22_6thread17LinearCombinationISN_Li1EffLNS29_9ScaleType4KindE0ELNS_15FloatRoundStyleE2ESN_EENS_4gemm15EpilogueDefaultEEEEEvvEEEEvNT_6ParamsE)
        /*0020*/ 	.word	0x00000000
.L_16:


//--------------------- .nv.compat                --------------------------
	.section	.nv.compat,"",@"SHT_CUDA_COMPAT_INFO"
	.align	4
        /*0000*/ 	.byte	0x02, 0x09, 0x01, 0x00, 0x02, 0x02, 0x04, 0x00, 0x02, 0x05, 0x05, 0x00, 0x03, 0x07, 0x01, 0x01
        /*0010*/ 	.byte	0x02, 0x03, 0x01, 0x00, 0x02, 0x06, 0x01, 0x00, 0x04, 0x0b, 0x08, 0x00, 0x00, 0x00, 0x00, 0x00
        /*0020*/ 	.byte	0x00, 0x00, 0x00, 0x00


//--------------------- .nv.info._ZN7cutlass13device_kernelINS_4conv6kernel13ConvUniversalINS1_16ConvProblemShapeILNS1_8OperatorE0ELi3EEENS1_10collective14CollectiveConvINS1_46MainloopSm90TmaGmmaWarpSpecializedImplicitGemmILS5_0ELi37ELi3EN4cute5tupleIJNSA_1CILi2EEENSC_ILi1EEESE_EEENS1_36KernelImplicitTmaWarpSpecializedSm90ELi1EEENSB_IJNSC_ILi64EEENSC_ILi128EEENSB_IJNSC_ILi32EEEEEEEEENS_12float_e4m3_tESN_NSA_8TiledMMAINSA_8MMA_AtomIJNSA_4SM904GMMA31MMA_64x128x32_F32E4M3E4M3_SS_TNILNSR_7ScaleInE1ELST_1EEEEEENSA_6LayoutINSB_IJSE_SE_SE_EEENSB_IJNSC_ILi0EEESY_SY_EEEEENSB_IJNSA_10UnderscoreES11_S11_EEEEENS7_6detail26Sm90ImplicitGemmTileTraitsINSA_20SM90_TMA_LOAD_IM2COLENSA_14ComposedLayoutINSA_7SwizzleILi1ELi4ELi3EEENSA_18smem_ptr_flag_bitsILi8EEENSW_INSB_IJNSB_IJNSC_ILi8EEES1C_EEENSB_IJSK_SE_EEENSB_IJSE_NSC_ILi37EEEEEEEEENSB_IJNSB_IJSK_NSC_ILi256EEEEEENSB_IJSE_SY_EEENSB_IJSY_NSC_ILi2048EEEEEEEEEEEEEvEENS15_INSA_23SM90_TMA_LOAD_MULTICASTENS17_IS19_S1B_NSW_INSB_IJNSB_IJS1C_NSC_ILi16EEEEEES1E_S1G_EEENSB_IJS1J_S1K_NSB_IJSY_NSC_ILi4096EEEEEEEEEEEEEvEEEENS_8epilogue10collective6detail29Sm90TmaWarpSpecializedAdapterINS23_15DefaultEpilogueISN_NSB_IJNSB_IJllllEEESE_SY_EEES28_NS22_6thread17LinearCombinationISN_Li1EffLNS29_9ScaleType4KindE0ELNS_15FloatRoundStyleE2ESN_EENS_4gemm15EpilogueDefaultEEEEEvvEEEEvNT_6ParamsE --------------------------
	.section	.nv.info._ZN7cutlass13device_kernelINS_4conv6kernel13ConvUniversalINS1_16ConvProblemShapeILNS1_8OperatorE0ELi3EEENS1_10collective14CollectiveConvINS1_46MainloopSm90TmaGmmaWarpSpecializedImplicitGemmILS5_0ELi37ELi3EN4cute5tupleIJNSA_1CILi2EEENSC_ILi1EEESE_EEENS1_36KernelImplicitTmaWarpSpecializedSm90ELi1EEENSB_IJNSC_ILi64EEENSC_ILi128EEENSB_IJNSC_ILi32EEEEEEEEENS_12float_e4m3_tESN_NSA_8TiledMMAINSA_8MMA_AtomIJNSA_4SM904GMMA31MMA_64x128x32_F32E4M3E4M3_SS_TNILNSR_7ScaleInE1ELST_1EEEEEENSA_6LayoutINSB_IJSE_SE_SE_EEENSB_IJNSC_ILi0EEESY_SY_EEEEENSB_IJNSA_10UnderscoreES11_S11_EEEEENS7_6detail26Sm90ImplicitGemmTileTraitsINSA_20SM90_TMA_LOAD_IM2COLENSA_14ComposedLayoutINSA_7SwizzleILi1ELi4ELi3EEENSA_18smem_ptr_flag_bitsILi8EEENSW_INSB_IJNSB_IJNSC_ILi8EEES1C_EEENSB_IJSK_SE_EEENSB_IJSE_NSC_ILi37EEEEEEEEENSB_IJNSB_IJSK_NSC_ILi256EEEEEENSB_IJSE_SY_EEENSB_IJSY_NSC_ILi2048EEEEEEEEEEEEEvEENS15_INSA_23SM90_TMA_LOAD_MULTICASTENS17_IS19_S1B_NSW_INSB_IJNSB_IJS1C_NSC_ILi16EEEEEES1E_S1G_EEENSB_IJS1J_S1K_NSB_IJSY_NSC_ILi4096EEEEEEEEEEEEEvEEEENS_8epilogue10collective6detail29Sm90TmaWarpSpecializedAdapterINS23_15DefaultEpilogueISN_NSB_IJNSB_IJllllEEESE_SY_EEES28_NS22_6thread17LinearCombinationISN_Li1EffLNS29_9ScaleType4KindE0ELNS_15FloatRoundStyleE2ESN_EENS_4gemm15EpilogueDefaultEEEEEvvEEEEvNT_6ParamsE,"",@"SHT_CUDA_INFO"
	.sectionflags	@""
	.align	4


	//----- nvinfo : EIATTR_CUDA_API_VERSION
	.align		4
        /*0000*/ 	.byte	0x04, 0x37
        /*0002*/ 	.short	(.L_18 - .L_17)
.L_17:
        /*0004*/ 	.word	0x00000082


	//----- nvinfo : EIATTR_KPARAM_INFO
	.align		4
.L_18:
        /*0008*/ 	.byte	0x04, 0x17
        /*000a*/ 	.short	(.L_20 - .L_19)
.L_19:
        /*000c*/ 	.word	0x00000000
        /*0010*/ 	.short	0x0000
        /*0012*/ 	.short	0x0070
        /*0014*/ 	.byte	0x00, 0xf0, 0x01, 0x10


	//----- nvinfo : EIATTR_SPARSE_MMA_MASK
	.align		4
.L_20:
        /*0018*/ 	.byte	0x03, 0x50
        /*001a*/ 	.short	0x0000


	//----- nvinfo : EIATTR_MAXREG_COUNT
	.align		4
        /*001c*/ 	.byte	0x03, 0x1b
        /*001e*/ 	.short	0x00ff


	//----- nvinfo : EIATTR_NUM_BARRIERS
	.align		4
        /*0020*/ 	.byte	0x02, 0x4c
        /*0022*/ 	.byte	0x01
	.zero		1


	//----- nvinfo : EIATTR_MERCURY_ISA_VERSION
	.align		4
        /*0024*/ 	.byte	0x03, 0x5f
        /*0026*/ 	.short	0x0101


	//----- nvinfo : EIATTR_COOP_GROUP_MASK_REGIDS
	.align		4
        /*0028*/ 	.byte	0x04, 0x29
        /*002a*/ 	.short	(.L_22 - .L_21)


	//   ....[0]....
.L_21:
        /*002c*/ 	.word	0xffffffff


	//   ....[1]....
        /*0030*/ 	.word	0xffffffff


	//   ....[2]....
        /*0034*/ 	.word	0xffffffff


	//   ....[3]....
        /*0038*/ 	.word	0xffffffff


	//----- nvinfo : EIATTR_COOP_GROUP_INSTR_OFFSETS
	.align		4
.L_22:
        /*003c*/ 	.byte	0x04, 0x28
        /*003e*/ 	.short	(.L_24 - .L_23)


	//   ....[0]....
.L_23:
        /*0040*/ 	.word	0x00000070


	//   ....[1]....
        /*0044*/ 	.word	0x00000080


	//   ....[2]....
        /*0048*/ 	.word	0x00000140


	//   ....[3]....
        /*004c*/ 	.word	0x00000af0


	//----- nvinfo : EIATTR_MBARRIER_INSTR_OFFSETS
	.align		4
.L_24:
        /*0050*/ 	.byte	0x04, 0x39
        /*0052*/ 	.short	(.L_26 - .L_25)


	//   ....[0]....
.L_25:
        /*0054*/ 	.word	0x00000310
        /*0058*/ 	.word	0x000000ff
        /*005c*/ 	.word	0x00037800
        /*0060*/ 	.short	0x0100
        /*0062*/ 	.byte	0x08
	.zero		1


	//   ....[1]....
        /*0064*/ 	.word	0x00000320
        /*0068*/ 	.word	0x000000ff
        /*006c*/ 	.word	0x00037928
        /*0070*/ 	.short	0x0100
        /*0072*/ 	.byte	0x08
	.zero		1


	//   ....[2]....
        /*0074*/ 	.word	0x00000330
        /*0078*/ 	.word	0x000000ff
        /*007c*/ 	.word	0x00037808
        /*0080*/ 	.short	0x0100
        /*0082*/ 	.byte	0x08
	.zero		1


	//   ....[3]....
        /*0084*/ 	.word	0x00000340
        /*0088*/ 	.word	0x000000ff
        /*008c*/ 	.word	0x00037930
        /*0090*/ 	.short	0x0100
        /*0092*/ 	.byte	0x08
	.zero		1


	//   ....[4]....
        /*0094*/ 	.word	0x00000350
        /*0098*/ 	.word	0x000000ff
        /*009c*/ 	.word	0x00037810
        /*00a0*/ 	.short	0x0100
        /*00a2*/ 	.byte	0x08
	.zero		1


	//   ....[5]....
        /*00a4*/ 	.word	0x00000360
        /*00a8*/ 	.word	0x000000ff
        /*00ac*/ 	.word	0x00037938
        /*00b0*/ 	.short	0x0100
        /*00b2*/ 	.byte	0x08
	.zero		1


	//   ....[6]....
        /*00b4*/ 	.word	0x00000370
        /*00b8*/ 	.word	0x000000ff
        /*00bc*/ 	.word	0x00037818
        /*00c0*/ 	.short	0x0100
        /*00c2*/ 	.byte	0x08
	.zero		1


	//   ....[7]....
        /*00c4*/ 	.word	0x00000380
        /*00c8*/ 	.word	0x000000ff
        /*00cc*/ 	.word	0x00037940
        /*00d0*/ 	.short	0x0100
        /*00d2*/ 	.byte	0x08
	.zero		1


	//   ....[8]....
        /*00d4*/ 	.word	0x00000390
        /*00d8*/ 	.word	0x000000ff
        /*00dc*/ 	.word	0x00037820
        /*00e0*/ 	.short	0x0100
        /*00e2*/ 	.byte	0x08
	.zero		1


	//   ....[9]....
        /*00e4*/ 	.word	0x000003a0
        /*00e8*/ 	.word	0x000000ff
        /*00ec*/ 	.word	0x00037948
        /*00f0*/ 	.short	0x0100
        /*00f2*/ 	.byte	0x08
	.zero		1


	//   ....[10]....
        /*00f4*/ 	.word	0x000003b0
        /*00f8*/ 	.word	0x000000ff
        /*00fc*/ 	.word	0x00037828
        /*0100*/ 	.short	0x0100
        /*0102*/ 	.byte	0x08
	.zero		1


	//   ....[11]....
        /*0104*/ 	.word	0x000003c0
        /*0108*/ 	.word	0x000000ff
        /*010c*/ 	.word	0x00037950
        /*0110*/ 	.short	0x0100
        /*0112*/ 	.byte	0x08
	.zero		1


	//   ....[12]....
        /*0114*/ 	.word	0x000003d0
        /*0118*/ 	.word	0x000000ff
        /*011c*/ 	.word	0x00037830
        /*0120*/ 	.short	0x0100
        /*0122*/ 	.byte	0x08
	.zero		1


	//   ....[13]....
        /*0124*/ 	.word	0x000003e0
        /*0128*/ 	.word	0x000000ff
        /*012c*/ 	.word	0x00037958
        /*0130*/ 	.short	0x0100
        /*0132*/ 	.byte	0x08
	.zero		1


	//   ....[14]....
        /*0134*/ 	.word	0x000003f0
        /*0138*/ 	.word	0x000000ff
        /*013c*/ 	.word	0x00037838
        /*0140*/ 	.short	0x0100
        /*0142*/ 	.byte	0x08
	.zero		1


	//   ....[15]....
        /*0144*/ 	.word	0x00000400
        /*0148*/ 	.word	0x000000ff
        /*014c*/ 	.word	0x00037960
        /*0150*/ 	.short	0x0100
        /*0152*/ 	.byte	0x08
	.zero		1


	//   ....[16]....
        /*0154*/ 	.word	0x00000410
        /*0158*/ 	.word	0x000000ff
        /*015c*/ 	.word	0x00037840
        /*0160*/ 	.short	0x0100
        /*0162*/ 	.byte	0x08
	.zero		1


	//   ....[17]....
        /*0164*/ 	.word	0x00000420
        /*0168*/ 	.word	0x000000ff
        /*016c*/ 	.word	0x00037968
        /*0170*/ 	.short	0x0100
        /*0172*/ 	.byte	0x08
	.zero		1


	//   ....[18]....
        /*0174*/ 	.word	0x00000430
        /*0178*/ 	.word	0x000000ff
        /*017c*/ 	.word	0x00037848
        /*0180*/ 	.short	0x0100
        /*0182*/ 	.byte	0x08
	.zero		1


	//   ....[19]....
        /*0184*/ 	.word	0x00000440
        /*0188*/ 	.word	0x000000ff
        /*018c*/ 	.word	0x00037970
        /*0190*/ 	.short	0x0100
        /*0192*/ 	.byte	0x08
	.zero		1


	//   ....[20]....
        /*0194*/ 	.word	0x00000450
        /*0198*/ 	.word	0x000000ff
        /*019c*/ 	.word	0x00037850
        /*01a0*/ 	.short	0x0100
        /*01a2*/ 	.byte	0x08
	.zero		1


	//   ....[21]....
        /*01a4*/ 	.word	0x00000460
        /*01a8*/ 	.word	0x000000ff
        /*01ac*/ 	.word	0x00037978
        /*01b0*/ 	.short	0x0100
        /*01b2*/ 	.byte	0x08
	.zero		1


	//   ....[22]....
        /*01b4*/ 	.word	0x00000470
        /*01b8*/ 	.word	0x000000ff
        /*01bc*/ 	.word	0x00037858
        /*01c0*/ 	.short	0x0100
        /*01c2*/ 	.byte	0x08
	.zero		1


	//   ....[23]....
        /*01c4*/ 	.word	0x00000480
        /*01c8*/ 	.word	0x000000ff
        /*01cc*/ 	.word	0x00037980
        /*01d0*/ 	.short	0x0100
        /*01d2*/ 	.byte	0x08
	.zero		1


	//   ....[24]....
        /*01d4*/ 	.word	0x00000490
        /*01d8*/ 	.word	0x000000ff
        /*01dc*/ 	.word	0x00037860
        /*01e0*/ 	.short	0x0100
        /*01e2*/ 	.byte	0x08
	.zero		1


	//   ....[25]....
        /*01e4*/ 	.word	0x000004a0
        /*01e8*/ 	.word	0x000000ff
        /*01ec*/ 	.word	0x00037988
        /*01f0*/ 	.short	0x0100
        /*01f2*/ 	.byte	0x08
	.zero		1


	//   ....[26]....
        /*01f4*/ 	.word	0x000004b0
        /*01f8*/ 	.word	0x000000ff
        /*01fc*/ 	.word	0x00037868
        /*0200*/ 	.short	0x0100
        /*0202*/ 	.byte	0x08
	.zero		1


	//   ....[27]....
        /*0204*/ 	.word	0x000004c0
        /*0208*/ 	.word	0x000000ff
        /*020c*/ 	.word	0x00037990
        /*0210*/ 	.short	0x0100
        /*0212*/ 	.byte	0x08
	.zero		1


	//   ....[28]....
        /*0214*/ 	.word	0x000004d0
        /*0218*/ 	.word	0x000000ff
        /*021c*/ 	.word	0x00037870
        /*0220*/ 	.short	0x0100
        /*0222*/ 	.byte	0x08
	.zero		1


	//   ....[29]....
        /*0224*/ 	.word	0x000004e0
        /*0228*/ 	.word	0x000000ff
        /*022c*/ 	.word	0x00037998
        /*0230*/ 	.short	0x0100
        /*0232*/ 	.byte	0x08
	.zero		1


	//   ....[30]....
        /*0234*/ 	.word	0x000004f0
        /*0238*/ 	.word	0x000000ff
        /*023c*/ 	.word	0x00037878
        /*0240*/ 	.short	0x0100
        /*0242*/ 	.byte	0x08
	.zero		1


	//   ....[31]....
        /*0244*/ 	.word	0x00000500
        /*0248*/ 	.word	0x000000ff
        /*024c*/ 	.word	0x000379a0
        /*0250*/ 	.short	0x0100
        /*0252*/ 	.byte	0x08
	.zero		1


	//   ....[32]....
        /*0254*/ 	.word	0x00000510
        /*0258*/ 	.word	0x000000ff
        /*025c*/ 	.word	0x00037880
        /*0260*/ 	.short	0x0100
        /*0262*/ 	.byte	0x08
	.zero		1


	//   ....[33]....
        /*0264*/ 	.word	0x00000520
        /*0268*/ 	.word	0x000000ff
        /*026c*/ 	.word	0x000379a8
        /*0270*/ 	.short	0x0100
        /*0272*/ 	.byte	0x08
	.zero		1


	//   ....[34]....
        /*0274*/ 	.word	0x00000530
        /*0278*/ 	.word	0x000000ff
        /*027c*/ 	.word	0x00037888
        /*0280*/ 	.short	0x0100
        /*0282*/ 	.byte	0x08
	.zero		1


	//   ....[35]....
        /*0284*/ 	.word	0x00000540
        /*0288*/ 	.word	0x000000ff
        /*028c*/ 	.word	0x000379b0
        /*0290*/ 	.short	0x0100
        /*0292*/ 	.byte	0x08
	.zero		1


	//   ....[36]....
        /*0294*/ 	.word	0x00000550
        /*0298*/ 	.word	0x000000ff
        /*029c*/ 	.word	0x00037890
        /*02a0*/ 	.short	0x0100
        /*02a2*/ 	.byte	0x08
	.zero		1


	//   ....[37]....
        /*02a4*/ 	.word	0x00000560
        /*02a8*/ 	.word	0x000000ff
        /*02ac*/ 	.word	0x000379b8
        /*02b0*/ 	.short	0x0100
        /*02b2*/ 	.byte	0x08
	.zero		1


	//   ....[38]....
        /*02b4*/ 	.word	0x00000570
        /*02b8*/ 	.word	0x000000ff
        /*02bc*/ 	.word	0x00037898
        /*02c0*/ 	.short	0x0100
        /*02c2*/ 	.byte	0x08
	.zero		1


	//   ....[39]....
        /*02c4*/ 	.word	0x00000580
        /*02c8*/ 	.word	0x000000ff
        /*02cc*/ 	.word	0x000379c0
        /*02d0*/ 	.short	0x0100
        /*02d2*/ 	.byte	0x08
	.zero		1


	//   ....[40]....
        /*02d4*/ 	.word	0x00000590
        /*02d8*/ 	.word	0x000000ff
        /*02dc*/ 	.word	0x000378a0
        /*02e0*/ 	.short	0x0100
        /*02e2*/ 	.byte	0x08
	.zero		1


	//   ....[41]....
        /*02e4*/ 	.word	0x000005a0
        /*02e8*/ 	.word	0x000000ff
        /*02ec*/ 	.word	0x000379c8
        /*02f0*/ 	.short	0x0100
        /*02f2*/ 	.byte	0x08
	.zero		1


	//   ....[42]....
        /*02f4*/ 	.word	0x000005b0
        /*02f8*/ 	.word	0x000000ff
        /*02fc*/ 	.word	0x000378a8
        /*0300*/ 	.short	0x0100
        /*0302*/ 	.byte	0x08
	.zero		1


	//   ....[43]....
        /*0304*/ 	.word	0x000005c0
        /*0308*/ 	.word	0x000000ff
        /*030c*/ 	.word	0x000379d0
        /*0310*/ 	.short	0x0100
        /*0312*/ 	.byte	0x08
	.zero		1


	//   ....[44]....
        /*0314*/ 	.word	0x000005d0
        /*0318*/ 	.word	0x000000ff
        /*031c*/ 	.word	0x000378b0
        /*0320*/ 	.short	0x0100
        /*0322*/ 	.byte	0x08
	.zero		1


	//   ....[45]....
        /*0324*/ 	.word	0x000005e0
        /*0328*/ 	.word	0x000000ff
        /*032c*/ 	.word	0x000379d8
        /*0330*/ 	.short	0x0100
        /*0332*/ 	.byte	0x08
	.zero		1


	//   ....[46]....
        /*0334*/ 	.word	0x000005f0
        /*0338*/ 	.word	0x000000ff
        /*033c*/ 	.word	0x000378b8
        /*0340*/ 	.short	0x0100
        /*0342*/ 	.byte	0x08
	.zero		1


	//   ....[47]....
        /*0344*/ 	.word	0x00000600
        /*0348*/ 	.word	0x000000ff
        /*034c*/ 	.word	0x000379e0
        /*0350*/ 	.short	0x0100
        /*0352*/ 	.byte	0x08
	.zero		1


	//   ....[48]....
        /*0354*/ 	.word	0x00000610
        /*0358*/ 	.word	0x000000ff
        /*035c*/ 	.word	0x000378c0
        /*0360*/ 	.short	0x0100
        /*0362*/ 	.byte	0x08
	.zero		1


	//   ....[49]....
        /*0364*/ 	.word	0x00000620
        /*0368*/ 	.word	0x000000ff
        /*036c*/ 	.word	0x000379e8
        /*0370*/ 	.short	0x0100
        /*0372*/ 	.byte	0x08
	.zero		1


	//   ....[50]....
        /*0374*/ 	.word	0x00000630
        /*0378*/ 	.word	0x000000ff
        /*037c*/ 	.word	0x000378c8
        /*0380*/ 	.short	0x0100
        /*0382*/ 	.byte	0x08
	.zero		1


	//   ....[51]....
        /*0384*/ 	.word	0x00000640
        /*0388*/ 	.word	0x000000ff
        /*038c*/ 	.word	0x000379f0
        /*0390*/ 	.short	0x0100
        /*0392*/ 	.byte	0x08
	.zero		1


	//   ....[52]....
        /*0394*/ 	.word	0x00000650
        /*0398*/ 	.word	0x000000ff
        /*039c*/ 	.word	0x000378d0
        /*03a0*/ 	.short	0x0100
        /*03a2*/ 	.byte	0x08
	.zero		1


	//   ....[53]....
        /*03a4*/ 	.word	0x00000660
        /*03a8*/ 	.word	0x000000ff
        /*03ac*/ 	.word	0x000379f8
        /*03b0*/ 	.short	0x0100
        /*03b2*/ 	.byte	0x08
	.zero		1


	//   ....[54]....
        /*03b4*/ 	.word	0x00000670
        /*03b8*/ 	.word	0x000000ff
        /*03bc*/ 	.word	0x000378d8
        /*03c0*/ 	.short	0x0100
        /*03c2*/ 	.byte	0x08
	.zero		1


	//   ....[55]....
        /*03c4*/ 	.word	0x00000680
        /*03c8*/ 	.word	0x000000ff
        /*03cc*/ 	.word	0x00037a00
        /*03d0*/ 	.short	0x0100
        /*03d2*/ 	.byte	0x08
	.zero		1


	//   ....[56]....
        /*03d4*/ 	.word	0x00000690
        /*03d8*/ 	.word	0x000000ff
        /*03dc*/ 	.word	0x000378e0
        /*03e0*/ 	.short	0x0100
        /*03e2*/ 	.byte	0x08
	.zero		1


	//   ....[57]....
        /*03e4*/ 	.word	0x000006a0
        /*03e8*/ 	.word	0x000000ff
        /*03ec*/ 	.word	0x00037a08
        /*03f0*/ 	.short	0x0100
        /*03f2*/ 	.byte	0x08
	.zero		1


	//   ....[58]....
        /*03f4*/ 	.word	0x000006b0
        /*03f8*/ 	.word	0x000000ff
        /*03fc*/ 	.word	0x000378e8
        /*0400*/ 	.short	0x0100
        /*0402*/ 	.byte	0x08
	.zero		1


	//   ....[59]....
        /*0404*/ 	.word	0x000006c0
        /*0408*/ 	.word	0x000000ff
        /*040c*/ 	.word	0x00037a10
        /*0410*/ 	.short	0x0100
        /*0412*/ 	.byte	0x08
	.zero		1


	//   ....[60]....
        /*0414*/ 	.word	0x000006d0
        /*0418*/ 	.word	0x000000ff
        /*041c*/ 	.word	0x000378f0
        /*0420*/ 	.short	0x0100
        /*0422*/ 	.byte	0x08
	.zero		1


	//   ....[61]....
        /*0424*/ 	.word	0x000006e0
        /*0428*/ 	.word	0x000000ff
        /*042c*/ 	.word	0x00037a18
        /*0430*/ 	.short	0x0100
        /*0432*/ 	.byte	0x08
	.zero		1


	//   ....[62]....
        /*0434*/ 	.word	0x000006f0
        /*0438*/ 	.word	0x000000ff
        /*043c*/ 	.word	0x000378f8
        /*0440*/ 	.short	0x0100
        /*0442*/ 	.byte	0x08
	.zero		1


	//   ....[63]....
        /*0444*/ 	.word	0x00000700
        /*0448*/ 	.word	0x000000ff
        /*044c*/ 	.word	0x00037a20
        /*0450*/ 	.short	0x0100
        /*0452*/ 	.byte	0x08
	.zero		1


	//   ....[64]....
        /*0454*/ 	.word	0x00000710
        /*0458*/ 	.word	0x000000ff
        /*045c*/ 	.word	0x00037900
        /*0460*/ 	.short	0x0100
        /*0462*/ 	.byte	0x08
	.zero		1


	//   ....[65]....
        /*0464*/ 	.word	0x00000720
        /*0468*/ 	.word	0x000000ff
        /*046c*/ 	.word	0x00037a28
        /*0470*/ 	.short	0x0100
        /*0472*/ 	.byte	0x08
	.zero		1


	//   ....[66]....
        /*0474*/ 	.word	0x00000730
        /*0478*/ 	.word	0x000000ff
        /*047c*/ 	.word	0x00037908
        /*0480*/ 	.short	0x0100
        /*0482*/ 	.byte	0x08
	.zero		1


	//   ....[67]....
        /*0484*/ 	.word	0x00000740
        /*0488*/ 	.word	0x000000ff
        /*048c*/ 	.word	0x00037a30
        /*0490*/ 	.short	0x0100
        /*0492*/ 	.byte	0x08
	.zero		1


	//   ....[68]....
        /*0494*/ 	.word	0x00000750
        /*0498*/ 	.word	0x000000ff
        /*049c*/ 	.word	0x00037910
        /*04a0*/ 	.short	0x0100
        /*04a2*/ 	.byte	0x08
	.zero		1


	//   ....[69]....
        /*04a4*/ 	.word	0x00000760
        /*04a8*/ 	.word	0x000000ff
        /*04ac*/ 	.word	0x00037a38
        /*04b0*/ 	.short	0x0100
        /*04b2*/ 	.byte	0x08
	.zero		1


	//   ....[70]....
        /*04b4*/ 	.word	0x00000770
        /*04b8*/ 	.word	0x000000ff
        /*04bc*/ 	.word	0x00037918
        /*04c0*/ 	.short	0x0100
        /*04c2*/ 	.byte	0x08
	.zero		1


	//   ....[71]....
        /*04c4*/ 	.word	0x00000780
        /*04c8*/ 	.word	0x000000ff
        /*04cc*/ 	.word	0x00037a40
        /*04d0*/ 	.short	0x0100
        /*04d2*/ 	.byte	0x08
	.zero		1


	//   ....[72]....
        /*04d4*/ 	.word	0x00000790
        /*04d8*/ 	.word	0x000000ff
        /*04dc*/ 	.word	0x00037920
        /*04e0*/ 	.short	0x0100
        /*04e2*/ 	.byte	0x08
	.zero		1


	//   ....[73]....
        /*04e4*/ 	.word	0x000007a0
        /*04e8*/ 	.word	0x000000ff
        /*04ec*/ 	.word	0x00037a48
        /*04f0*/ 	.short	0x0100
        /*04f2*/ 	.byte	0x08
	.zero		1


	//   ....[74]....
        /*04f4*/ 	.word	0x00001160
        /*04f8*/ 	.word	0x00000008
        /*04fc*/ 	.word	0x00037800
        /*0500*/ 	.short	0x010a
        /*0502*/ 	.byte	0x3f
	.zero		1


	//   ....[75]....
        /*0504*/ 	.word	0x000013f0
        /*0508*/ 	.word	0x0000000b
        /*050c*/ 	.word	0x00037800
        /*0510*/ 	.short	0x010a
        /*0512*/ 	.byte	0x3f
	.zero		1


	//   ....[76]....
        /*0514*/ 	.word	0x00001500
        /*0518*/ 	.word	0x0000000b
        /*051c*/ 	.word	0x00000000
        /*0520*/ 	.short	0x0101
        /*0522*/ 	.byte	0x3f
	.zero		1


	//   ....[77]....
        /*0524*/ 	.word	0x00001760
        /*0528*/ 	.word	0x00000003
        /*052c*/ 	.word	0x00000000
        /*0530*/ 	.short	0x0101
        /*0532*/ 	.byte	0x3f
	.zero		1


	//   ....[78]....
        /*0534*/ 	.word	0x00006180
        /*0538*/ 	.word	0x00000013
        /*053c*/ 	.word	0x00037928
        /*0540*/ 	.short	0x010a
        /*0542*/ 	.byte	0x3f
	.zero		1


	//   ....[79]....
        /*0544*/ 	.word	0x000069d0
        /*0548*/ 	.word	0x00000002
        /*054c*/ 	.word	0x00000000
        /*0550*/ 	.short	0x010a
        /*0552*/ 	.byte	0x3f
	.zero		1


	//   ....[80]....
        /*0554*/ 	.word	0x00006a80
        /*0558*/ 	.word	0x00000002
        /*055c*/ 	.word	0x00000000
        /*0560*/ 	.short	0x010a
        /*0562*/ 	.byte	0x3f
	.zero		1


	//   ....[81]....
        /*0564*/ 	.word	0x00006b30
        /*0568*/ 	.word	0x00000002
        /*056c*/ 	.word	0x00000000
        /*0570*/ 	.short	0x010a
        /*0572*/ 	.byte	0x3f
	.zero		1


	//   ....[82]....
        /*0574*/ 	.word	0x00006be0
        /*0578*/ 	.word	0x00000002
        /*057c*/ 	.word	0x00000000
        /*0580*/ 	.short	0x010a
        /*0582*/ 	.byte	0x3f
	.zero		1


	//   ....[83]....
        /*0584*/ 	.word	0x00006c90
        /*0588*/ 	.word	0x00000002
        /*058c*/ 	.word	0x00000000
        /*0590*/ 	.short	0x010a
        /*0592*/ 	.byte	0x3f
	.zero		1


	//   ....[84]....
        /*0594*/ 	.word	0x00006d40
        /*0598*/ 	.word	0x00000002
        /*059c*/ 	.word	0x00000000
        /*05a0*/ 	.short	0x010a
        /*05a2*/ 	.byte	0x3f
	.zero		1


	//   ....[85]....
        /*05a4*/ 	.word	0x00006df0
        /*05a8*/ 	.word	0x00000002
        /*05ac*/ 	.word	0x00000000
        /*05b0*/ 	.short	0x010a
        /*05b2*/ 	.byte	0x3f
	.zero		1


	//   ....[86]....
        /*05b4*/ 	.word	0x00006ea0
        /*05b8*/ 	.word	0x00000002
        /*05bc*/ 	.word	0x00000000
        /*05c0*/ 	.short	0x010a
        /*05c2*/ 	.byte	0x3f
	.zero		1


	//   ....[87]....
        /*05c4*/ 	.word	0x00006f50
        /*05c8*/ 	.word	0x00000002
        /*05cc*/ 	.word	0x00000000
        /*05d0*/ 	.short	0x010a
        /*05d2*/ 	.byte	0x3f
	.zero		1


	//   ....[88]....
        /*05d4*/ 	.word	0x00007000
        /*05d8*/ 	.word	0x00000002
        /*05dc*/ 	.word	0x00000000
        /*05e0*/ 	.short	0x010a
        /*05e2*/ 	.byte	0x3f
	.zero		1


	//   ....[89]....
        /*05e4*/ 	.word	0x000070b0
        /*05e8*/ 	.word	0x00000002
        /*05ec*/ 	.word	0x00000000
        /*05f0*/ 	.short	0x010a
        /*05f2*/ 	.byte	0x3f
	.zero		1


	//   ....[90]....
        /*05f4*/ 	.word	0x00007160
        /*05f8*/ 	.word	0x00000002
        /*05fc*/ 	.word	0x00000000
        /*0600*/ 	.short	0x010a
        /*0602*/ 	.byte	0x3f
	.zero		1


	//   ....[91]....
        /*0604*/ 	.word	0x00007210
        /*0608*/ 	.word	0x00000002
        /*060c*/ 	.word	0x00000000
        /*0610*/ 	.short	0x010a
        /*0612*/ 	.byte	0x3f
	.zero		1


	//   ....[92]....
        /*0614*/ 	.word	0x000072c0
        /*0618*/ 	.word	0x00000002
        /*061c*/ 	.word	0x00000000
        /*0620*/ 	.short	0x010a
        /*0622*/ 	.byte	0x3f
	.zero		1


	//   ....[93]....
        /*0624*/ 	.word	0x00007370
        /*0628*/ 	.word	0x00000002
        /*062c*/ 	.word	0x00000000
        /*0630*/ 	.short	0x010a
        /*0632*/ 	.byte	0x3f
	.zero		1


	//   ....[94]....
        /*0634*/ 	.word	0x00007420
        /*0638*/ 	.word	0x00000002
        /*063c*/ 	.word	0x00000000
        /*0640*/ 	.short	0x010a
        /*0642*/ 	.byte	0x3f
	.zero		1


	//   ....[95]....
        /*0644*/ 	.word	0x000074d0
        /*0648*/ 	.word	0x00000002
        /*064c*/ 	.word	0x00000000
        /*0650*/ 	.short	0x010a
        /*0652*/ 	.byte	0x3f
	.zero		1


	//   ....[96]....
        /*0654*/ 	.word	0x00007580
        /*0658*/ 	.word	0x00000002
        /*065c*/ 	.word	0x00000000
        /*0660*/ 	.short	0x010a
        /*0662*/ 	.byte	0x3f
	.zero		1


	//   ....[97]....
        /*0664*/ 	.word	0x00007630
        /*0668*/ 	.word	0x00000002
        /*066c*/ 	.word	0x00000000
        /*0670*/ 	.short	0x010a
        /*0672*/ 	.byte	0x3f
	.zero		1


	//   ....[98]....
        /*0674*/ 	.word	0x000076e0
        /*0678*/ 	.word	0x00000002
        /*067c*/ 	.word	0x00000000
        /*0680*/ 	.short	0x010a
        /*0682*/ 	.byte	0x3f
	.zero		1


	//   ....[99]....
        /*0684*/ 	.word	0x00007790
        /*0688*/ 	.word	0x00000002
        /*068c*/ 	.word	0x00000000
        /*0690*/ 	.short	0x010a
        /*0692*/ 	.byte	0x3f
	.zero		1


	//   ....[100]....
        /*0694*/ 	.word	0x00007840
        /*0698*/ 	.word	0x00000002
        /*069c*/ 	.word	0x00000000
        /*06a0*/ 	.short	0x010a
        /*06a2*/ 	.byte	0x3f
	.zero		1


	//   ....[101]....
        /*06a4*/ 	.word	0x000078f0
        /*06a8*/ 	.word	0x00000002
        /*06ac*/ 	.word	0x00000000
        /*06b0*/ 	.short	0x010a
        /*06b2*/ 	.byte	0x3f
	.zero		1


	//   ....[102]....
        /*06b4*/ 	.word	0x000079a0
        /*06b8*/ 	.word	0x00000002
        /*06bc*/ 	.word	0x00000000
        /*06c0*/ 	.short	0x010a
        /*06c2*/ 	.byte	0x3f
	.zero		1


	//   ....[103]....
        /*06c4*/ 	.word	0x00007a50
        /*06c8*/ 	.word	0x00000002
        /*06cc*/ 	.word	0x00000000
        /*06d0*/ 	.short	0x010a
        /*06d2*/ 	.byte	0x3f
	.zero		1


	//   ....[104]....
        /*06d4*/ 	.word	0x00007b00
        /*06d8*/ 	.word	0x00000002
        /*06dc*/ 	.word	0x00000000
        /*06e0*/ 	.short	0x010a
        /*06e2*/ 	.byte	0x3f
	.zero		1


	//   ....[105]....
        /*06e4*/ 	.word	0x00007bb0
        /*06e8*/ 	.word	0x00000002
        /*06ec*/ 	.word	0x00000000
        /*06f0*/ 	.short	0x010a
        /*06f2*/ 	.byte	0x3f
	.zero		1


	//   ....[106]....
        /*06f4*/ 	.word	0x00007c60
        /*06f8*/ 	.word	0x00000002
        /*06fc*/ 	.word	0x00000000
        /*0700*/ 	.short	0x010a
        /*0702*/ 	.byte	0x3f
	.zero		1


	//   ....[107]....
        /*0704*/ 	.word	0x00007d10
        /*0708*/ 	.word	0x00000002
        /*070c*/ 	.word	0x00000000
        /*0710*/ 	.short	0x010a
        /*0712*/ 	.byte	0x3f
	.zero		1


	//   ....[108]....
        /*0714*/ 	.word	0x00007dc0
        /*0718*/ 	.word	0x00000002
        /*071c*/ 	.word	0x00000000
        /*0720*/ 	.short	0x010a
        /*0722*/ 	.byte	0x3f
	.zero		1


	//   ....[109]....
        /*0724*/ 	.word	0x00007e70
        /*0728*/ 	.word	0x00000002
        /*072c*/ 	.word	0x00000000
        /*0730*/ 	.short	0x010a
        /*0732*/ 	.byte	0x3f
	.zero		1


	//   ....[110]....
        /*0734*/ 	.word	0x00007f20
        /*0738*/ 	.word	0x00000002
        /*073c*/ 	.word	0x00000000
        /*0740*/ 	.short	0x010a
        /*0742*/ 	.byte	0x3f
	.zero		1


	//   ....[111]....
        /*0744*/ 	.word	0x00007fd0
        /*0748*/ 	.word	0x00000002
        /*074c*/ 	.word	0x00000000
        /*0750*/ 	.short	0x010a
        /*0752*/ 	.byte	0x3f
	.zero		1


	//   ....[112]....
        /*0754*/ 	.word	0x00008080
        /*0758*/ 	.word	0x00000002
        /*075c*/ 	.word	0x00000000
        /*0760*/ 	.short	0x010a
        /*0762*/ 	.byte	0x3f
	.zero		1


	//   ....[113]....
        /*0764*/ 	.word	0x00008130
        /*0768*/ 	.word	0x00000002
        /*076c*/ 	.word	0x00000000
        /*0770*/ 	.short	0x010a
        /*0772*/ 	.byte	0x3f
	.zero		1


	//   ....[114]....
        /*0774*/ 	.word	0x000081e0
        /*0778*/ 	.word	0x00000002
        /*077c*/ 	.word	0x00000000
        /*0780*/ 	.short	0x010a
        /*0782*/ 	.byte	0x3f
	.zero		1


	//   ....[115]....
        /*0784*/ 	.word	0x00008290
        /*0788*/ 	.word	0x00000005
        /*078c*/ 	.word	0x00000000
        /*0790*/ 	.short	0x010a
        /*0792*/ 	.byte	0x3f
	.zero		1


	//----- nvinfo : EIATTR_NUM_MBARRIERS
	.align		4
.L_26:
        /*0794*/ 	.byte	0x03, 0x38
        /*0796*/ 	.short	0x004a


	//----- nvinfo : EIATTR_EXIT_INSTR_OFFSETS
	.align		4
        /*0798*/ 	.byte	0x04, 0x1c
        /*079a*/ 	.short	(.L_28 - .L_27)


	//   ....[0]....
.L_27:
        /*079c*/ 	.word	0x00000e90


	//   ....[1]....
        /*07a0*/ 	.word	0x000018b0


	//   ....[2]....
        /*07a4*/ 	.word	0x00004f10


	//   ....[3]....
        /*07a8*/ 	.word	0x00004f30


	//   ....[4]....
        /*07ac*/ 	.word	0x00005f50


	//   ....[5]....
        /*07b0*/ 	.word	0x00005f70


	//   ....[6]....
        /*07b4*/ 	.word	0x00005f90


	//   ....[7]....
        /*07b8*/ 	.word	0x000068d0


	//   ....[8]....
        /*07bc*/ 	.word	0x000082c0


	//----- nvinfo : EIATTR_MAX_THREADS
	.align		4
.L_28:
        /*07c0*/ 	.byte	0x04, 0x05
        /*07c2*/ 	.short	(.L_30 - .L_29)
.L_29:
        /*07c4*/ 	.word	0x00000100
        /*07c8*/ 	.word	0x00000001
        /*07cc*/ 	.word	0x00000001


	//----- nvinfo : EIATTR_CRS_STACK_SIZE
	.align		4
.L_30:
        /*07d0*/ 	.byte	0x04, 0x1e
        /*07d2*/ 	.short	(.L_32 - .L_31)
.L_31:
        /*07d4*/ 	.word	0x00000000


	//----- nvinfo : EIATTR_CBANK_PARAM_SIZE
	.align		4
.L_32:
        /*07d8*/ 	.byte	0x03, 0x19
        /*07da*/ 	.short	0x0470


	//----- nvinfo : EIATTR_PARAM_CBANK
	.align		4
        /*07dc*/ 	.byte	0x04, 0x0a
        /*07de*/ 	.short	(.L_34 - .L_33)
	.align		4
.L_33:
        /*07e0*/ 	.word	index@(.nv.constant0._ZN7cutlass13device_kernelINS_4conv6kernel13ConvUniversalINS1_16ConvProblemShapeILNS1_8OperatorE0ELi3EEENS1_10collective14CollectiveConvINS1_46MainloopSm90TmaGmmaWarpSpecializedImplicitGemmILS5_0ELi37ELi3EN4cute5tupleIJNSA_1CILi2EEENSC_ILi1EEESE_EEENS1_36KernelImplicitTmaWarpSpecializedSm90ELi1EEENSB_IJNSC_ILi64EEENSC_ILi128EEENSB_IJNSC_ILi32EEEEEEEEENS_12float_e4m3_tESN_NSA_8TiledMMAINSA_8MMA_AtomIJNSA_4SM904GMMA31MMA_64x128x32_F32E4M3E4M3_SS_TNILNSR_7ScaleInE1ELST_1EEEEEENSA_6LayoutINSB_IJSE_SE_SE_EEENSB_IJNSC_ILi0EEESY_SY_EEEEENSB_IJNSA_10UnderscoreES11_S11_EEEEENS7_6detail26Sm90ImplicitGemmTileTraitsINSA_20SM90_TMA_LOAD_IM2COLENSA_14ComposedLayoutINSA_7SwizzleILi1ELi4ELi3EEENSA_18smem_ptr_flag_bitsILi8EEENSW_INSB_IJNSB_IJNSC_ILi8EEES1C_EEENSB_IJSK_SE_EEENSB_IJSE_NSC_ILi37EEEEEEEEENSB_IJNSB_IJSK_NSC_ILi256EEEEEENSB_IJSE_SY_EEENSB_IJSY_NSC_ILi2048EEEEEEEEEEEEEvEENS15_INSA_23SM90_TMA_LOAD_MULTICASTENS17_IS19_S1B_NSW_INSB_IJNSB_IJS1C_NSC_ILi16EEEEEES1E_S1G_EEENSB_IJS1J_S1K_NSB_IJSY_NSC_ILi4096EEEEEEEEEEEEEvEEEENS_8epilogue10collective6detail29Sm90TmaWarpSpecializedAdapterINS23_15DefaultEpilogueISN_NSB_IJNSB_IJllllEEESE_SY_EEES28_NS22_6thread17LinearCombinationISN_Li1EffLNS29_9ScaleType4KindE0ELNS_15FloatRoundStyleE2ESN_EENS_4gemm15EpilogueDefaultEEEEEvvEEEEvNT_6ParamsE)
        /*07e4*/ 	.short	0x0210
        /*07e6*/ 	.short	0x0470


	//----- nvinfo : EIATTR_SW_WAR
	.align		4
.L_34:
        /*07e8*/ 	.byte	0x04, 0x36
        /*07ea*/ 	.short	(.L_36 - .L_35)
.L_35:
        /*07ec*/ 	.word	0x00000008
.L_36:


//--------------------- .nv.callgraph             --------------------------
	.section	.nv.callgraph,"",@"SHT_CUDA_CALLGRAPH"
	.align	4
	.sectionentsize	8
	.align		4
        /*0000*/ 	.word	0x00000000
	.align		4
        /*0004*/ 	.word	0xffffffff
	.align		4
        /*0008*/ 	.word	0x00000000
	.align		4
        /*000c*/ 	.word	0xfffffffe
	.align		4
        /*0010*/ 	.word	0x00000000
	.align		4
        /*0014*/ 	.word	0xfffffffd
	.align		4
        /*0018*/ 	.word	0x00000000
	.align		4
        /*001c*/ 	.word	0xfffffffc


//--------------------- .nv.constant4             --------------------------
	.section	.nv.constant4,"a",@progbits
	.align	8
	.align		8
.nv.constant4:
        /*0000*/ 	.dword	_ZN39_INTERNAL_2d9816b3_4_k_cu_3c4711f3_29504cuda3std3__45__cpo5beginE
	.align		8
        /*0008*/ 	.dword	_ZN39_INTERNAL_2d9816b3_4_k_cu_3c4711f3_29504cuda3std3__45__cpo3endE
	.align		8
        /*0010*/ 	.dword	_ZN39_INTERNAL_2d9816b3_4_k_cu_3c4711f3_29504cuda3std3__45__cpo6cbeginE
	.align		8
        /*0018*/ 	.dword	_ZN39_INTERNAL_2d9816b3_4_k_cu_3c4711f3_29504cuda3std3__45__cpo4cendE
	.align		8
        /*0020*/ 	.dword	_ZN39_INTERNAL_2d9816b3_4_k_cu_3c4711f3_29504cuda3std3__441_GLOBAL__N__2d9816b3_4_k_cu_3c4711f3_29506ignoreE
	.align		8
        /*0028*/ 	.dword	_ZN39_INTERNAL_2d9816b3_4_k_cu_3c4711f3_29504cuda3std3__419piecewise_constructE
	.align		8
        /*0030*/ 	.dword	_ZN39_INTERNAL_2d9816b3_4_k_cu_3c4711f3_29504cuda3std3__48in_placeE
	.align		8
        /*0038*/ 	.dword	_ZN39_INTERNAL_2d9816b3_4_k_cu_3c4711f3_29504cuda3std6ranges3__45__cpo4swapE
	.align		8
        /*0040*/ 	.dword	_ZN39_INTERNAL_2d9816b3_4_k_cu_3c4711f3_29504cuda3std6ranges3__45__cpo9iter_moveE
	.align		8
        /*0048*/ 	.dword	_ZN39_INTERNAL_2d9816b3_4_k_cu_3c4711f3_29504cute7productE
	.align		8
        /*0050*/ 	.dword	_ZN39_INTERNAL_2d9816b3_4_k_cu_3c4711f3_29504cute1_E


//--------------------- .text._ZN7cutlass13device_kernelINS_4conv6kernel13ConvUniversalINS1_16ConvProblemShapeILNS1_8OperatorE0ELi3EEENS1_10collective14CollectiveConvINS1_46MainloopSm90TmaGmmaWarpSpecializedImplicitGemmILS5_0ELi37ELi3EN4cute5tupleIJNSA_1CILi2EEENSC_ILi1EEESE_EEENS1_36KernelImplicitTmaWarpSpecializedSm90ELi1EEENSB_IJNSC_ILi64EEENSC_ILi128EEENSB_IJNSC_ILi32EEEEEEEEENS_12float_e4m3_tESN_NSA_8TiledMMAINSA_8MMA_AtomIJNSA_4SM904GMMA31MMA_64x128x32_F32E4M3E4M3_SS_TNILNSR_7ScaleInE1ELST_1EEEEEENSA_6LayoutINSB_IJSE_SE_SE_EEENSB_IJNSC_ILi0EEESY_SY_EEEEENSB_IJNSA_10UnderscoreES11_S11_EEEEENS7_6detail26Sm90ImplicitGemmTileTraitsINSA_20SM90_TMA_LOAD_IM2COLENSA_14ComposedLayoutINSA_7SwizzleILi1ELi4ELi3EEENSA_18smem_ptr_flag_bitsILi8EEENSW_INSB_IJNSB_IJNSC_ILi8EEES1C_EEENSB_IJSK_SE_EEENSB_IJSE_NSC_ILi37EEEEEEEEENSB_IJNSB_IJSK_NSC_ILi256EEEEEENSB_IJSE_SY_EEENSB_IJSY_NSC_ILi2048EEEEEEEEEEEEEvEENS15_INSA_23SM90_TMA_LOAD_MULTICASTENS17_IS19_S1B_NSW_INSB_IJNSB_IJS1C_NSC_ILi16EEEEEES1E_S1G_EEENSB_IJS1J_S1K_NSB_IJSY_NSC_ILi4096EEEEEEEEEEEEEvEEEENS_8epilogue10collective6detail29Sm90TmaWarpSpecializedAdapterINS23_15DefaultEpilogueISN_NSB_IJNSB_IJllllEEESE_SY_EEES28_NS22_6thread17LinearCombinationISN_Li1EffLNS29_9ScaleType4KindE0ELNS_15FloatRoundStyleE2ESN_EENS_4gemm15EpilogueDefaultEEEEEvvEEEEvNT_6ParamsE --------------------------
	.section	.text._ZN7cutlass13device_kernelINS_4conv6kernel13ConvUniversalINS1_16ConvProblemShapeILNS1_8OperatorE0ELi3EEENS1_10collective14CollectiveConvINS1_46MainloopSm90TmaGmmaWarpSpecializedImplicitGemmILS5_0ELi37ELi3EN4cute5tupleIJNSA_1CILi2EEENSC_ILi1EEESE_EEENS1_36KernelImplicitTmaWarpSpecializedSm90ELi1EEENSB_IJNSC_ILi64EEENSC_ILi128EEENSB_IJNSC_ILi32EEEEEEEEENS_12float_e4m3_tESN_NSA_8TiledMMAINSA_8MMA_AtomIJNSA_4SM904GMMA31MMA_64x128x32_F32E4M3E4M3_SS_TNILNSR_7ScaleInE1ELST_1EEEEEENSA_6LayoutINSB_IJSE_SE_SE_EEENSB_IJNSC_ILi0EEESY_SY_EEEEENSB_IJNSA_10UnderscoreES11_S11_EEEEENS7_6detail26Sm90ImplicitGemmTileTraitsINSA_20SM90_TMA_LOAD_IM2COLENSA_14ComposedLayoutINSA_7SwizzleILi1ELi4ELi3EEENSA_18smem_ptr_flag_bitsILi8EEENSW_INSB_IJNSB_IJNSC_ILi8EEES1C_EEENSB_IJSK_SE_EEENSB_IJSE_NSC_ILi37EEEEEEEEENSB_IJNSB_IJSK_NSC_ILi256EEEEEENSB_IJSE_SY_EEENSB_IJSY_NSC_ILi2048EEEEEEEEEEEEEvEENS15_INSA_23SM90_TMA_LOAD_MULTICASTENS17_IS19_S1B_NSW_INSB_IJNSB_IJS1C_NSC_ILi16EEEEEES1E_S1G_EEENSB_IJS1J_S1K_NSB_IJSY_NSC_ILi4096EEEEEEEEEEEEEvEEEENS_8epilogue10collective6detail29Sm90TmaWarpSpecializedAdapterINS23_15DefaultEpilogueISN_NSB_IJNSB_IJllllEEESE_SY_EEES28_NS22_6thread17LinearCombinationISN_Li1EffLNS29_9ScaleType4KindE0ELNS_15FloatRoundStyleE2ESN_EENS_4gemm15EpilogueDefaultEEEEEvvEEEEvNT_6ParamsE,"ax",@progbits
	.align	128
.text._ZN7cutlass13device_kernelINS_4conv6kernel13ConvUniversalINS1_16ConvProblemShapeILNS1_8OperatorE0ELi3EEENS1_10collective14CollectiveConvINS1_46MainloopSm90TmaGmmaWarpSpecializedImplicitGemmILS5_0ELi37ELi3EN4cute5tupleIJNSA_1CILi2EEENSC_ILi1EEESE_EEENS1_36KernelImplicitTmaWarpSpecializedSm90ELi1EEENSB_IJNSC_ILi64EEENSC_ILi128EEENSB_IJNSC_ILi32EEEEEEEEENS_12float_e4m3_tESN_NSA_8TiledMMAINSA_8MMA_AtomIJNSA_4SM904GMMA31MMA_64x128x32_F32E4M3E4M3_SS_TNILNSR_7ScaleInE1ELST_1EEEEEENSA_6LayoutINSB_IJSE_SE_SE_EEENSB_IJNSC_ILi0EEESY_SY_EEEEENSB_IJNSA_10UnderscoreES11_S11_EEEEENS7_6detail26Sm90ImplicitGemmTileTraitsINSA_20SM90_TMA_LOAD_IM2COLENSA_14ComposedLayoutINSA_7SwizzleILi1ELi4ELi3EEENSA_18smem_ptr_flag_bitsILi8EEENSW_INSB_IJNSB_IJNSC_ILi8EEES1C_EEENSB_IJSK_SE_EEENSB_IJSE_NSC_ILi37EEEEEEEEENSB_IJNSB_IJSK_NSC_ILi256EEEEEENSB_IJSE_SY_EEENSB_IJSY_NSC_ILi2048EEEEEEEEEEEEEvEENS15_INSA_23SM90_TMA_LOAD_MULTICASTENS17_IS19_S1B_NSW_INSB_IJNSB_IJS1C_NSC_ILi16EEEEEES1E_S1G_EEENSB_IJS1J_S1K_NSB_IJSY_NSC_ILi4096EEEEEEEEEEEEEvEEEENS_8epilogue10collective6detail29Sm90TmaWarpSpecializedAdapterINS23_15DefaultEpilogueISN_NSB_IJNSB_IJllllEEESE_SY_EEES28_NS22_6thread17LinearCombinationISN_Li1EffLNS29_9ScaleType4KindE0ELNS_15FloatRoundStyleE2ESN_EENS_4gemm15EpilogueDefaultEEEEEvvEEEEvNT_6ParamsE:
        .type           _ZN7cutlass13device_kernelINS_4conv6kernel13ConvUniversalINS1_16ConvProblemShapeILNS1_8OperatorE0ELi3EEENS1_10collective14CollectiveConvINS1_46MainloopSm90TmaGmmaWarpSpecializedImplicitGemmILS5_0ELi37ELi3EN4cute5tupleIJNSA_1CILi2EEENSC_ILi1EEESE_EEENS1_36KernelImplicitTmaWarpSpecializedSm90ELi1EEENSB_IJNSC_ILi64EEENSC_ILi128EEENSB_IJNSC_ILi32EEEEEEEEENS_12float_e4m3_tESN_NSA_8TiledMMAINSA_8MMA_AtomIJNSA_4SM904GMMA31MMA_64x128x32_F32E4M3E4M3_SS_TNILNSR_7ScaleInE1ELST_1EEEEEENSA_6LayoutINSB_IJSE_SE_SE_EEENSB_IJNSC_ILi0EEESY_SY_EEEEENSB_IJNSA_10UnderscoreES11_S11_EEEEENS7_6detail26Sm90ImplicitGemmTileTraitsINSA_20SM90_TMA_LOAD_IM2COLENSA_14ComposedLayoutINSA_7SwizzleILi1ELi4ELi3EEENSA_18smem_ptr_flag_bitsILi8EEENSW_INSB_IJNSB_IJNSC_ILi8EEES1C_EEENSB_IJSK_SE_EEENSB_IJSE_NSC_ILi37EEEEEEEEENSB_IJNSB_IJSK_NSC_ILi256EEEEEENSB_IJSE_SY_EEENSB_IJSY_NSC_ILi2048EEEEEEEEEEEEEvEENS15_INSA_23SM90_TMA_LOAD_MULTICASTENS17_IS19_S1B_NSW_INSB_IJNSB_IJS1C_NSC_ILi16EEEEEES1E_S1G_EEENSB_IJS1J_S1K_NSB_IJSY_NSC_ILi4096EEEEEEEEEEEEEvEEEENS_8epilogue10collective6detail29Sm90TmaWarpSpecializedAdapterINS23_15DefaultEpilogueISN_NSB_IJNSB_IJllllEEESE_SY_EEES28_NS22_6thread17LinearCombinationISN_Li1EffLNS29_9ScaleType4KindE0ELNS_15FloatRoundStyleE2ESN_EENS_4gemm15EpilogueDefaultEEEEEvvEEEEvNT_6ParamsE,@function
        .size           _ZN7cutlass13device_kernelINS_4conv6kernel13ConvUniversalINS1_16ConvProblemShapeILNS1_8OperatorE0ELi3EEENS1_10collective14CollectiveConvINS1_46MainloopSm90TmaGmmaWarpSpecializedImplicitGemmILS5_0ELi37ELi3EN4cute5tupleIJNSA_1CILi2EEENSC_ILi1EEESE_EEENS1_36KernelImplicitTmaWarpSpecializedSm90ELi1EEENSB_IJNSC_ILi64EEENSC_ILi128EEENSB_IJNSC_ILi32EEEEEEEEENS_12float_e4m3_tESN_NSA_8TiledMMAINSA_8MMA_AtomIJNSA_4SM904GMMA31MMA_64x128x32_F32E4M3E4M3_SS_TNILNSR_7ScaleInE1ELST_1EEEEEENSA_6LayoutINSB_IJSE_SE_SE_EEENSB_IJNSC_ILi0EEESY_SY_EEEEENSB_IJNSA_10UnderscoreES11_S11_EEEEENS7_6detail26Sm90ImplicitGemmTileTraitsINSA_20SM90_TMA_LOAD_IM2COLENSA_14ComposedLayoutINSA_7SwizzleILi1ELi4ELi3EEENSA_18smem_ptr_flag_bitsILi8EEENSW_INSB_IJNSB_IJNSC_ILi8EEES1C_EEENSB_IJSK_SE_EEENSB_IJSE_NSC_ILi37EEEEEEEEENSB_IJNSB_IJSK_NSC_ILi256EEEEEENSB_IJSE_SY_EEENSB_IJSY_NSC_ILi2048EEEEEEEEEEEEEvEENS15_INSA_23SM90_TMA_LOAD_MULTICASTENS17_IS19_S1B_NSW_INSB_IJNSB_IJS1C_NSC_ILi16EEEEEES1E_S1G_EEENSB_IJS1J_S1K_NSB_IJSY_NSC_ILi4096EEEEEEEEEEEEEvEEEENS_8epilogue10collective6detail29Sm90TmaWarpSpecializedAdapterINS23_15DefaultEpilogueISN_NSB_IJNSB_IJllllEEESE_SY_EEES28_NS22_6thread17LinearCombinationISN_Li1EffLNS29_9ScaleType4KindE0ELNS_15FloatRoundStyleE2ESN_EENS_4gemm15EpilogueDefaultEEEEEvvEEEEvNT_6ParamsE,(.L_x_203 - _ZN7cutlass13device_kernelINS_4conv6kernel13ConvUniversalINS1_16ConvProblemShapeILNS1_8OperatorE0ELi3EEENS1_10collective14CollectiveConvINS1_46MainloopSm90TmaGmmaWarpSpecializedImplicitGemmILS5_0ELi37ELi3EN4cute5tupleIJNSA_1CILi2EEENSC_ILi1EEESE_EEENS1_36KernelImplicitTmaWarpSpecializedSm90ELi1EEENSB_IJNSC_ILi64EEENSC_ILi128EEENSB_IJNSC_ILi32EEEEEEEEENS_12float_e4m3_tESN_NSA_8TiledMMAINSA_8MMA_AtomIJNSA_4SM904GMMA31MMA_64x128x32_F32E4M3E4M3_SS_TNILNSR_7ScaleInE1ELST_1EEEEEENSA_6LayoutINSB_IJSE_SE_SE_EEENSB_IJNSC_ILi0EEESY_SY_EEEEENSB_IJNSA_10UnderscoreES11_S11_EEEEENS7_6detail26Sm90ImplicitGemmTileTraitsINSA_20SM90_TMA_LOAD_IM2COLENSA_14ComposedLayoutINSA_7SwizzleILi1ELi4ELi3EEENSA_18smem_ptr_flag_bitsILi8EEENSW_INSB_IJNSB_IJNSC_ILi8EEES1C_EEENSB_IJSK_SE_EEENSB_IJSE_NSC_ILi37EEEEEEEEENSB_IJNSB_IJSK_NSC_ILi256EEEEEENSB_IJSE_SY_EEENSB_IJSY_NSC_ILi2048EEEEEEEEEEEEEvEENS15_INSA_23SM90_TMA_LOAD_MULTICASTENS17_IS19_S1B_NSW_INSB_IJNSB_IJS1C_NSC_ILi16EEEEEES1E_S1G_EEENSB_IJS1J_S1K_NSB_IJSY_NSC_ILi4096EEEEEEEEEEEEEvEEEENS_8epilogue10collective6detail29Sm90TmaWarpSpecializedAdapterINS23_15DefaultEpilogueISN_NSB_IJNSB_IJllllEEESE_SY_EEES28_NS22_6thread17LinearCombinationISN_Li1EffLNS29_9ScaleType4KindE0ELNS_15FloatRoundStyleE2ESN_EENS_4gemm15EpilogueDefaultEEEEEvvEEEEvNT_6ParamsE)
        .other          _ZN7cutlass13device_kernelINS_4conv6kernel13ConvUniversalINS1_16ConvProblemShapeILNS1_8OperatorE0ELi3EEENS1_10collective14CollectiveConvINS1_46MainloopSm90TmaGmmaWarpSpecializedImplicitGemmILS5_0ELi37ELi3EN4cute5tupleIJNSA_1CILi2EEENSC_ILi1EEESE_EEENS1_36KernelImplicitTmaWarpSpecializedSm90ELi1EEENSB_IJNSC_ILi64EEENSC_ILi128EEENSB_IJNSC_ILi32EEEEEEEEENS_12float_e4m3_tESN_NSA_8TiledMMAINSA_8MMA_AtomIJNSA_4SM904GMMA31MMA_64x128x32_F32E4M3E4M3_SS_TNILNSR_7ScaleInE1ELST_1EEEEEENSA_6LayoutINSB_IJSE_SE_SE_EEENSB_IJNSC_ILi0EEESY_SY_EEEEENSB_IJNSA_10UnderscoreES11_S11_EEEEENS7_6detail26Sm90ImplicitGemmTileTraitsINSA_20SM90_TMA_LOAD_IM2COLENSA_14ComposedLayoutINSA_7SwizzleILi1ELi4ELi3EEENSA_18smem_ptr_flag_bitsILi8EEENSW_INSB_IJNSB_IJNSC_ILi8EEES1C_EEENSB_IJSK_SE_EEENSB_IJSE_NSC_ILi37EEEEEEEEENSB_IJNSB_IJSK_NSC_ILi256EEEEEENSB_IJSE_SY_EEENSB_IJSY_NSC_ILi2048EEEEEEEEEEEEEvEENS15_INSA_23SM90_TMA_LOAD_MULTICASTENS17_IS19_S1B_NSW_INSB_IJNSB_IJS1C_NSC_ILi16EEEEEES1E_S1G_EEENSB_IJS1J_S1K_NSB_IJSY_NSC_ILi4096EEEEEEEEEEEEEvEEEENS_8epilogue10collective6detail29Sm90TmaWarpSpecializedAdapterINS23_15DefaultEpilogueISN_NSB_IJNSB_IJllllEEESE_SY_EEES28_NS22_6thread17LinearCombinationISN_Li1EffLNS29_9ScaleType4KindE0ELNS_15FloatRoundStyleE2ESN_EENS_4gemm15EpilogueDefaultEEEEEvvEEEEvNT_6ParamsE,@"STO_CUDA_ENTRY STV_DEFAULT"
_ZN7cutlass13device_kernelINS_4conv6kernel13ConvUniversalINS1_16ConvProblemShapeILNS1_8OperatorE0ELi3EEENS1_10collective14CollectiveConvINS1_46MainloopSm90TmaGmmaWarpSpecializedImplicitGemmILS5_0ELi37ELi3EN4cute5tupleIJNSA_1CILi2EEENSC_ILi1EEESE_EEENS1_36KernelImplicitTmaWarpSpecializedSm90ELi1EEENSB_IJNSC_ILi64EEENSC_ILi128EEENSB_IJNSC_ILi32EEEEEEEEENS_12float_e4m3_tESN_NSA_8TiledMMAINSA_8MMA_AtomIJNSA_4SM904GMMA31MMA_64x128x32_F32E4M3E4M3_SS_TNILNSR_7ScaleInE1ELST_1EEEEEENSA_6LayoutINSB_IJSE_SE_SE_EEENSB_IJNSC_ILi0EEESY_SY_EEEEENSB_IJNSA_10UnderscoreES11_S11_EEEEENS7_6detail26Sm90ImplicitGemmTileTraitsINSA_20SM90_TMA_LOAD_IM2COLENSA_14ComposedLayoutINSA_7SwizzleILi1ELi4ELi3EEENSA_18smem_ptr_flag_bitsILi8EEENSW_INSB_IJNSB_IJNSC_ILi8EEES1C_EEENSB_IJSK_SE_EEENSB_IJSE_NSC_ILi37EEEEEEEEENSB_IJNSB_IJSK_NSC_ILi256EEEEEENSB_IJSE_SY_EEENSB_IJSY_NSC_ILi2048EEEEEEEEEEEEEvEENS15_INSA_23SM90_TMA_LOAD_MULTICASTENS17_IS19_S1B_NSW_INSB_IJNSB_IJS1C_NSC_ILi16EEEEEES1E_S1G_EEENSB_IJS1J_S1K_NSB_IJSY_NSC_ILi4096EEEEEEEEEEEEEvEEEENS_8epilogue10collective6detail29Sm90TmaWarpSpecializedAdapterINS23_15DefaultEpilogueISN_NSB_IJNSB_IJllllEEESE_SY_EEES28_NS22_6thread17LinearCombinationISN_Li1EffLNS29_9ScaleType4KindE0ELNS_15FloatRoundStyleE2ESN_EENS_4gemm15EpilogueDefaultEEEEEvvEEEEvNT_6ParamsE:
[----:B------:R-:W-:Y:S01]  /*0000*/  LDC R1, c[0x0][0x28] ;  /* 0x00000a00ff017b82 */ /* 0x000fe20000000800 */
[----:B------:R-:W0:Y:S01]  /*0010*/  S2R R10, SR_TID.X ;  /* 0x00000000000a7919 */ /* 0x000e220000002100 */
[----:B------:R-:W-:Y:S01]  /*0020*/  ELECT P0, URZ, PT ;  /* 0x00000000003f782f */ /* 0x000fe20003800000 */
[----:B------:R-:W-:Y:S01]  /*0030*/  BSSY B0, `(.L_x_0) ;  /* 0x0000010000007945 */ /* 0x000fe20003800000 */
[----:B------:R-:W1:Y:S01]  /*0040*/  S2R R11, SR_CTAID.X ;  /* 0x00000000000b7919 */ /* 0x000e620000002500 */
[--C-:B0-----:R-:W-:Y:S02]  /*0050*/  SHF.R.U32.HI R0, RZ, 0x5, R10.reuse ;  /* 0x00000005ff007819 */ /* 0x101fe4000001160a */
[----:B------:R-:W-:-:S03]  /*0060*/  SHF.R.U32.HI R2, RZ, 0x7, R10 ;  /* 0x00000007ff027819 */ /* 0x000fc6000001160a */
[----:B------:R-:W0:Y:S04]  /*0070*/  SHFL.IDX PT, R3, R0, RZ, 0x1f ;  /* 0x00001fff00037589 */ /* 0x000e2800000e0000 */
[----:B------:R2:W3:Y:S01]  /*0080*/  SHFL.IDX PT, R9, R2, RZ, 0x1f ;  /* 0x00001fff02097589 */ /* 0x0004e200000e0000 */
[----:B0-----:R-:W-:-:S13]  /*0090*/  ISETP.NE.OR P0, PT, R3, RZ, !P0 ;  /* 0x000000ff0300720c */ /* 0x001fda0004705670 */
[----:B-123--:R-:W-:Y:S05]  /*00a0*/  @P0 BRA `(.L_x_1) ;  /* 0x0000000000200947 */ /* 0x00efea0003800000 */
[----:B------:R-:W-:Y:S02]  /*00b0*/  ULDC.64 UR4, c[0x0][0x198] ;  /* 0x0000660000047ab9 */ /* 0x000fe40000000a00 */
[----:B------:R-:W-:Y:S02]  /*00c0*/  UIADD3 UR6, UP0, UR4, 0xf0, URZ ;  /* 0x000000f004067890 */ /* 0x000fe4000ff1e03f */
[----:B------:R-:W-:Y:S02]  /*00d0*/  UIADD3 UR4, UP1, UR4, 0x270, URZ ;  /* 0x0000027004047890 */ /* 0x000fe4000ff3e03f */
[----:B------:R-:W-:Y:S02]  /*00e0*/  UIADD3.X UR7, URZ, UR5, URZ, UP0, !UPT ;  /* 0x000000053f077290 */ /* 0x000fe400087fe43f */
[----:B------:R-:W-:-:S07]  /*00f0*/  UIADD3.X UR5, URZ, UR5, URZ, UP1, !UPT ;  /* 0x000000053f057290 */ /* 0x000fce0008ffe43f */
[----:B------:R0:W-:Y:S02]  /*0100*/  UTMACCTL.PF [UR6] ;  /* 0x00000000060079b9 */ /* 0x0001e40008040000 */
[----:B------:R0:W-:Y:S02]  /*0110*/  UTMACCTL.PF [UR4] ;  /* 0x00000000040079b9 */ /* 0x0001e40008040000 */
[----:B0-----:R-:W-:Y:S01]  /*0120*/  NOP ;  /* 0x0000000000007918 */ /* 0x001fe20000000000 */
.L_x_1:
[----:B------:R-:W-:Y:S05]  /*0130*/  BSYNC B0 ;  /* 0x0000000000007941 */ /* 0x000fea0003800000 */
.L_x_0:
[----:B------:R-:W0:Y:S01]  /*0140*/  SHFL.IDX PT, R0, R0, RZ, 0x1f ;  /* 0x00001fff00007589 */ /* 0x000e2200000e0000 */
[----:B------:R-:W-:Y:S02]  /*0150*/  SHF.R.S32.HI R5, RZ, 0x1f, R10 ;  /* 0x0000001fff057819 */ /* 0x000fe4000001140a */
[----:B------:R-:W-:Y:S01]  /*0160*/  I2FP.F32.U32 R6, R11 ;  /* 0x0000000b00067245 */ /* 0x000fe20000201000 */
[----:B------:R-:W1:Y:S01]  /*0170*/  S2R R13, SR_CTAID.Y ;  /* 0x00000000000d7919 */ /* 0x000e620000002600 */
[----:B------:R-:W-:-:S04]  /*0180*/  LEA.HI R5, R5, R10, RZ, 0x7 ;  /* 0x0000000a05057211 */ /* 0x000fc800078f38ff */
[----:B------:R-:W-:-:S05]  /*0190*/  LOP3.LUT R5, R5, 0xffffff80, RZ, 0xc0, !PT ;  /* 0xffffff8005057812 */ /* 0x000fca00078ec0ff */
[----:B------:R-:W-:-:S05]  /*01a0*/  IMAD.IADD R15, R10, 0x1, -R5 ;  /* 0x000000010a0f7824 */ /* 0x000fca00078e0a05 */
[----:B------:R-:W-:-:S04]  /*01b0*/  SHF.R.S32.HI R2, RZ, 0x1f, R15 ;  /* 0x0000001fff027819 */ /* 0x000fc8000001140f */
[----:B------:R-:W-:Y:S02]  /*01c0*/  LEA.HI R2, R2, R15, RZ, 0x3 ;  /* 0x0000000f02027211 */ /* 0x000fe400078f18ff */
[----:B0-----:R-:W-:Y:S02]  /*01d0*/  ISETP.NE.AND P0, PT, R0, RZ, PT ;  /* 0x000000ff0000720c */ /* 0x001fe40003f05270 */
[--C-:B------:R-:W-:Y:S02]  /*01e0*/  SHF.R.S32.HI R4, RZ, 0x3, R2.reuse ;  /* 0x00000003ff047819 */ /* 0x100fe40000011402 */
[----:B------:R-:W-:Y:S02]  /*01f0*/  SHF.R.S32.HI R5, RZ, 0x1f, R2 ;  /* 0x0000001fff057819 */ /* 0x000fe40000011402 */
[----:B------:R-:W-:-:S07]  /*0200*/  SHF.R.S32.HI R7, RZ, 0x1f, R0 ;  /* 0x0000001fff077819 */ /* 0x000fce0000011400 */
[----:B-1----:R-:W-:Y:S05]  /*0210*/  @P0 BRA `(.L_x_2) ;  /* 0x00000004006c0947 */ /* 0x002fea0003800000 */
[----:B------:R-:W-:Y:S01]  /*0220*/  ELECT P0, URZ, PT ;  /* 0x00000000003f782f */ /* 0x000fe20003800000 */
[----:B------:R-:W-:-:S12]  /*0230*/  BSSY B0, `(.L_x_2) ;  /* 0x0000059000007945 */ /* 0x000fd80003800000 */
[----:B------:R-:W-:Y:S05]  /*0240*/  @!P0 BRA `(.L_x_3) ;  /* 0x00000004005c8947 */ /* 0x000fea0003800000 */
[----:B------:R-:W0:Y:S01]  /*0250*/  S2UR UR8, SR_CgaCtaId ;  /* 0x00000000000879c3 */ /* 0x000e220000008800 */
[----:B------:R-:W-:Y:S01]  /*0260*/  UMOV UR4, 0x400 ;  /* 0x0000040000047882 */ /* 0x000fe20000000000 */
[----:B------:R-:W-:Y:S01]  /*0270*/  UMOV UR5, 0x1 ;  /* 0x0000000100057882 */ /* 0x000fe20000000000 */
[----:B------:R-:W-:Y:S02]  /*0280*/  UMOV UR6, 0x2 ;  /* 0x0000000200067882 */ /* 0x000fe40000000000 */
[----:B------:R-:W-:-:S04]  /*0290*/  UIADD3 UR6, -UR6, 0x100000, URZ ;  /* 0x0010000006067890 */ /* 0x000fc8000fffe13f */
[----:B------:R-:W-:Y:S02]  /*02a0*/  USHF.L.U32 UR7, UR6, 0xb, URZ ;  /* 0x0000000b06077899 */ /* 0x000fe4000800063f */
[----:B------:R-:W-:Y:S02]  /*02b0*/  USHF.L.U32 UR6, UR6, 0x1, URZ ;  /* 0x0000000106067899 */ /* 0x000fe4000800063f */
[----:B0-----:R-:W-:Y:S02]  /*02c0*/  ULEA UR8, UR8, UR4, 0x18 ;  /* 0x0000000408087291 */ /* 0x001fe4000f8ec03f */
[----:B------:R-:W-:-:S04]  /*02d0*/  UIADD3 UR4, -UR5, 0x100000, URZ ;  /* 0x0010000005047890 */ /* 0x000fc8000fffe13f */
[----:B------:R-:W-:Y:S02]  /*02e0*/  USHF.L.U32 UR5, UR4, 0xb, URZ ;  /* 0x0000000b04057899 */ /* 0x000fe4000800063f */
[----:B------:R-:W-:Y:S01]  /*02f0*/  USHF.L.U32 UR4, UR4, 0x1, URZ ;  /* 0x0000000104047899 */ /* 0x000fe2000800063f */
[----:B------:R-:W0:Y:S11]  /*0300*/  FENCE.VIEW.ASYNC.S ;  /* 0x00000000000073c6 */ /* 0x000e360000000000 */
[----:B0-----:R0:W1:Y:S01]  /*0310*/  SYNCS.EXCH.64 URZ, [UR8+0x37800], UR4 ;  /* 0x03780004083f75b2 */ /* 0x0010620008000100 */
[----:B------:R0:W2:Y:S01]  /*0320*/  SYNCS.EXCH.64 URZ, [UR8+0x37928], UR6 ;  /* 0x03792806083f75b2 */ /* 0x0000a20008000100 */
[----:B------:R0:W3:Y:S01]  /*0330*/  SYNCS.EXCH.64 URZ, [UR8+0x37808], UR4 ;  /* 0x03780804083f75b2 */ /* 0x0000e20008000100 */
[----:B------:R0:W4:Y:S01]  /*0340*/  SYNCS.EXCH.64 URZ, [UR8+0x37930], UR6 ;  /* 0x03793006083f75b2 */ /* 0x0001220008000100 */
[----:B------:R0:W0:Y:S01]  /*0350*/  SYNCS.EXCH.64 URZ, [UR8+0x37810], UR4 ;  /* 0x03781004083f75b2 */ /* 0x0000220008000100 */
        /* <DEDUP_REMOVED lines=69> */
[----:B-1234-:R-:W-:Y:S01]  /*07b0*/  NOP ;  /* 0x0000000000007918 */ /* 0x01efe20000000000 */
.L_x_3:
[----:B0-----:R-:W-:Y:S05]  /*07c0*/  BSYNC B0 ;  /* 0x0000000000007941 */ /* 0x001fea0003800000 */
.L_x_2:
[----:B------:R-:W-:Y:S01]  /*07d0*/  ULDC UR4, c[0x0][0x150] ;  /* 0x0000540000047ab9 */ /* 0x000fe20000000800 */
[----:B------:R-:W-:Y:S01]  /*07e0*/  LEA.HI R5, R5, R4, RZ, 0x2 ;  /* 0x0000000405057211 */ /* 0x000fe200078f10ff */
[----:B------:R-:W-:Y:S01]  /*07f0*/  FMUL R6, R6, UR4 ;  /* 0x0000000406067c20 */ /* 0x000fe20008400000 */
[----:B------:R-:W-:Y:S01]  /*0800*/  LEA.HI R7, R7, R0, RZ, 0x2 ;  /* 0x0000000007077211 */ /* 0x000fe200078f10ff */
[----:B------:R-:W-:Y:S01]  /*0810*/  ULDC UR4, c[0x0][0x154] ;  /* 0x0000550000047ab9 */ /* 0x000fe20000000800 */
[----:B------:R-:W-:Y:S01]  /*0820*/  LOP3.LUT R5, R5, 0xfffffffc, RZ, 0xc0, !PT ;  /* 0xfffffffc05057812 */ /* 0x000fe200078ec0ff */
[----:B------:R-:W0:Y:S01]  /*0830*/  LDC R12, c[0x0][0x140] ;  /* 0x00005000ff0c7b82 */ /* 0x000e220000000800 */
[----:B------:R-:W-:Y:S01]  /*0840*/  LOP3.LUT R7, R7, 0x3ffffffc, RZ, 0xc0, !PT ;  /* 0x3ffffffc07077812 */ /* 0x000fe200078ec0ff */
[----:B------:R-:W1:Y:S01]  /*0850*/  F2I.U32.TRUNC.NTZ R6, R6 ;  /* 0x0000000600067305 */ /* 0x000e62000020f000 */
[----:B------:R-:W-:Y:S01]  /*0860*/  I2FP.F32.U32 R2, R13 ;  /* 0x0000000d00027245 */ /* 0x000fe20000201000 */
[----:B------:R-:W-:Y:S01]  /*0870*/  IMAD.IADD R5, R4, 0x1, -R5 ;  /* 0x0000000104057824 */ /* 0x000fe200078e0a05 */
[----:B------:R-:W-:Y:S01]  /*0880*/  LOP3.LUT P0, RZ, R15, 0x7, RZ, 0xc0, !PT ;  /* 0x000000070fff7812 */ /* 0x000fe2000780c0ff */
[----:B------:R-:W-:Y:S01]  /*0890*/  IMAD.IADD R0, R0, 0x1, -R7 ;  /* 0x0000000100007824 */ /* 0x000fe200078e0a07 */
[----:B------:R-:W-:Y:S01]  /*08a0*/  ISETP.NE.AND P3, PT, R9, 0x1, PT ;  /* 0x000000010900780c */ /* 0x000fe20003f65270 */
[----:B------:R-:W-:Y:S01]  /*08b0*/  FMUL R8, R2, UR4 ;  /* 0x0000000402087c20 */ /* 0x000fe20008400000 */
[----:B------:R-:W-:Y:S01]  /*08c0*/  ULDC UR4, c[0x0][0x144] ;  /* 0x0000510000047ab9 */ /* 0x000fe20000000800 */
[----:B------:R-:W-:Y:S01]  /*08d0*/  IMAD R5, R0, 0x4, R5 ;  /* 0x0000000400057824 */ /* 0x000fe200078e0205 */
[----:B------:R-:W-:Y:S01]  /*08e0*/  NOP ;  /* 0x0000000000007918 */ /* 0x000fe20000000000 */
[----:B------:R-:W-:-:S02]  /*08f0*/  NOP ;  /* 0x0000000000007918 */ /* 0x000fc40000000000 */
[----:B------:R-:W2:Y:S01]  /*0900*/  F2I.U32.TRUNC.NTZ R8, R8 ;  /* 0x0000000800087305 */ /* 0x000ea2000020f000 */
[----:B------:R-:W-:Y:S01]  /*0910*/  LEA.HI R0, R5, R5, RZ, 0x1 ;  /* 0x0000000505007211 */ /* 0x000fe200078f08ff */
[----:B-1----:R-:W-:-:S03]  /*0920*/  IMAD.MOV R2, RZ, RZ, -R6 ;  /* 0x000000ffff027224 */ /* 0x002fc600078e0a06 */
[----:B------:R-:W-:Y:S01]  /*0930*/  LOP3.LUT R0, R0, 0xfffffffe, RZ, 0xc0, !PT ;  /* 0xfffffffe00007812 */ /* 0x000fe200078ec0ff */
[----:B------:R-:W-:Y:S01]  /*0940*/  IMAD R7, R2, UR4, R11 ;  /* 0x0000000402077c24 */ /* 0x000fe2000f8e020b */
[----:B------:R-:W-:Y:S01]  /*0950*/  ULDC UR4, c[0x0][0x148] ;  /* 0x0000520000047ab9 */ /* 0x000fe20000000800 */
[C---:B------:R-:W-:Y:S01]  /*0960*/  IMAD.SHL.U32 R2, R5.reuse, 0x4, RZ ;  /* 0x0000000405027824 */ /* 0x040fe200078e00ff */
[----:B0-----:R-:W-:Y:S01]  /*0970*/  ISETP.EQ.U32.AND P1, PT, R12, 0x1, PT ;  /* 0x000000010c00780c */ /* 0x001fe20003f22070 */
[----:B------:R-:W-:-:S03]  /*0980*/  IMAD.IADD R0, R5, 0x1, -R0 ;  /* 0x0000000105007824 */ /* 0x000fc600078e0a00 */
[----:B------:R-:W-:Y:S01]  /*0990*/  LOP3.LUT R2, R5, 0xc, R2, 0x78, !PT ;  /* 0x0000000c05027812 */ /* 0x000fe200078e7802 */
[----:B--2---:R-:W-:Y:S01]  /*09a0*/  IMAD.MOV R6, RZ, RZ, -R8 ;  /* 0x000000ffff067224 */ /* 0x004fe200078e0a08 */
[----:B------:R-:W-:Y:S02]  /*09b0*/  ISETP.NE.AND P4, PT, R0, R7, PT ;  /* 0x000000070000720c */ /* 0x000fe40003f85270 */
[----:B------:R-:W-:Y:S01]  /*09c0*/  SHF.R.S32.HI R0, RZ, 0x1f, R3 ;  /* 0x0000001fff007819 */ /* 0x000fe20000011403 */
[----:B------:R-:W-:Y:S01]  /*09d0*/  IMAD R5, R6, UR4, R13 ;  /* 0x0000000406057c24 */ /* 0x000fe2000f8e020d */
[----:B------:R-:W-:Y:S02]  /*09e0*/  ISETP.LT.U32.AND P0, PT, R2, 0x2, !P0 ;  /* 0x000000020200780c */ /* 0x000fe40004701070 */
[----:B------:R-:W-:-:S04]  /*09f0*/  LEA.HI R0, R0, R3, RZ, 0x2 ;  /* 0x0000000300007211 */ /* 0x000fc800078f10ff */
[----:B------:R-:W-:-:S03]  /*0a00*/  LOP3.LUT R0, R0, 0xfffffffc, RZ, 0xc0, !PT ;  /* 0xfffffffc00007812 */ /* 0x000fc600078ec0ff */
[----:B------:R-:W-:Y:S02]  /*0a10*/  @P4 LEA.HI R4, R2, R2, RZ, 0x1 ;  /* 0x0000000202044211 */ /* 0x000fe400078f08ff */
[----:B------:R-:W-:Y:S02]  /*0a20*/  IMAD.IADD R8, R3, 0x1, -R0 ;  /* 0x0000000103087824 */ /* 0x000fe400078e0a00 */
[----:B------:R-:W-:-:S03]  /*0a30*/  @P4 SHF.R.S32.HI R4, RZ, 0x1, R4 ;  /* 0x00000001ff044819 */ /* 0x000fc60000011404 */
[----:B------:R-:W-:Y:S02]  /*0a40*/  LOP3.LUT P2, RZ, R9, R8, RZ, 0xfc, !PT ;  /* 0x0000000809ff7212 */ /* 0x000fe4000784fcff */
[----:B------:R-:W-:Y:S01]  /*0a50*/  @P4 ISETP.NE.AND P5, PT, R4, R5, PT ;  /* 0x000000050400420c */ /* 0x000fe20003fa5270 */
[----:B------:R-:W-:Y:S01]  /*0a60*/  IMAD.MOV.U32 R4, RZ, RZ, 0x1 ;  /* 0x00000001ff047424 */ /* 0x000fe200078e00ff */
[----:B------:R-:W-:Y:S02]  /*0a70*/  SEL R3, RZ, 0x1, P2 ;  /* 0x00000001ff037807 */ /* 0x000fe40001000000 */
[----:B------:R-:W-:Y:S02]  /*0a80*/  SEL R5, RZ, 0x1, !P0 ;  /* 0x00000001ff057807 */ /* 0x000fe40004000000 */
[----:B------:R-:W-:Y:S02]  /*0a90*/  @P4 SEL R4, RZ, 0x1, P5 ;  /* 0x00000001ff044807 */ /* 0x000fe40002800000 */
[----:B------:R-:W-:-:S02]  /*0aa0*/  SEL R3, R3, 0x2, P3 ;  /* 0x0000000203037807 */ /* 0x000fc40001800000 */
[----:B------:R-:W-:Y:S01]  /*0ab0*/  LOP3.LUT R4, R4, R5, RZ, 0xc0, !PT ;  /* 0x0000000504047212 */ /* 0x000fe200078ec0ff */
[----:B------:R-:W-:Y:S06]  /*0ac0*/  @!P1 BRA `(.L_x_4) ;  /* 0x0000000000089947 */ /* 0x000fec0003800000 */
[----:B------:R-:W-:Y:S01]  /*0ad0*/  UCGABAR_ARV ;  /* 0x00000000000079c7 */ /* 0x000fe20008000000 */
[----:B------:R-:W-:Y:S05]  /*0ae0*/  BRA `(.L_x_5) ;  /* 0x0000000000047947 */ /* 0x000fea0003800000 */
.L_x_4:
[----:B------:R-:W-:Y:S01]  /*0af0*/  NOP ;  /* 0x0000000000007918 */ /* 0x000fe20000000000 */
.L_x_5:
[----:B------:R-:W-:Y:S01]  /*0b00*/  ULDC.64 UR4, c[0x0][0x618] ;  /* 0x0001860000047ab9 */ /* 0x000fe20000000a00 */
[----:B------:R-:W-:Y:S01]  /*0b10*/  ULDC.64 UR12, c[0x0][0x208] ;  /* 0x00008200000c7ab9 */ /* 0x000fe20000000a00 */
[----:B------:R-:W-:-:S04]  /*0b20*/  ISETP.NE.U32.AND P0, PT, RZ, UR4, PT ;  /* 0x00000004ff007c0c */ /* 0x000fc8000bf05070 */
[----:B------:R-:W-:-:S13]  /*0b30*/  ISETP.NE.AND.EX P0, PT, RZ, UR5, PT, P0 ;  /* 0x00000005ff007c0c */ /* 0x000fda000bf05300 */
[----:B------:R-:W-:Y:S05]  /*0b40*/  @!P0 BRA `(.L_x_6) ;  /* 0x00000000001c8947 */ /* 0x000fea0003800000 */
[----:B------:R-:W0:Y:S02]  /*0b50*/  LDC.64 R6, c[0x0][0x618] ;  /* 0x00018600ff067b82 */ /* 0x000e240000000a00 */
[----:B0-----:R-:W2:Y:S02]  /*0b60*/  LDG.E.64 R6, desc[UR12][R6.64] ;  /* 0x0000000c06067981 */ /* 0x001ea4000c1e1b00 */
[----:B--2---:R-:W-:-:S04]  /*0b70*/  ISETP.NE.U32.AND P0, PT, R6, RZ, PT ;  /* 0x000000ff0600720c */ /* 0x004fc80003f05070 */
[----:B------:R-:W-:-:S13]  /*0b80*/  ISETP.NE.AND.EX P0, PT, R7, RZ, PT, P0 ;  /* 0x000000ff0700720c */ /* 0x000fda0003f05300 */
[----:B------:R-:W-:Y:S05]  /*0b90*/  @!P0 BRA `(.L_x_6) ;  /* 0x0000000000088947 */ /* 0x000fea0003800000 */
[----:B------:R0:W5:Y:S01]  /*0ba0*/  LD.E R0, desc[UR12][R6.64] ;  /* 0x0000000c06007980 */ /* 0x000162000c101900 */
[----:B------:R-:W-:Y:S05]  /*0bb0*/  BRA `(.L_x_7) ;  /* 0x0000000000207947 */ /* 0x000fea0003800000 */
.L_x_6:
[----:B------:R-:W-:Y:S02]  /*0bc0*/  ULDC.64 UR4, c[0x0][0x608] ;  /* 0x0001820000047ab9 */ /* 0x000fe40000000a00 */
[----:B------:R-:W-:-:S04]  /*0bd0*/  ISETP.NE.U32.AND P0, PT, RZ, UR4, PT ;  /* 0x00000004ff007c0c */ /* 0x000fc8000bf05070 */
[----:B------:R-:W-:-:S13]  /*0be0*/  ISETP.NE.AND.EX P0, PT, RZ, UR5, PT, P0 ;  /* 0x00000005ff007c0c */ /* 0x000fda000bf05300 */
[----:B------:R-:W-:Y:S05]  /*0bf0*/  @!P0 BRA `(.L_x_8) ;  /* 0x00000000000c8947 */ /* 0x000fea0003800000 */
[----:B------:R-:W0:Y:S02]  /*0c00*/  LDC.64 R6, c[0x0][0x608] ;  /* 0x00018200ff067b82 */ /* 0x000e240000000a00 */
[----:B0-----:R1:W5:Y:S01]  /*0c10*/  LDG.E R0, desc[UR12][R6.64] ;  /* 0x0000000c06007981 */ /* 0x001362000c1e1900 */
[----:B------:R-:W-:Y:S05]  /*0c20*/  BRA `(.L_x_7) ;  /* 0x0000000000047947 */ /* 0x000fea0003800000 */
.L_x_8:
[----:B------:R-:W2:Y:S02]  /*0c30*/  LDC R0, c[0x0][0x600] ;  /* 0x00018000ff007b82 */ /* 0x000ea40000000800 */
.L_x_7:
[----:B------:R-:W-:Y:S02]  /*0c40*/  ULDC.64 UR4, c[0x0][0x620] ;  /* 0x0001880000047ab9 */ /* 0x000fe40000000a00 */
[----:B------:R-:W-:-:S04]  /*0c50*/  ISETP.NE.U32.AND P0, PT, RZ, UR4, PT ;  /* 0x00000004ff007c0c */ /* 0x000fc8000bf05070 */
[----:B------:R-:W-:-:S13]  /*0c60*/  ISETP.NE.AND.EX P0, PT, RZ, UR5, PT, P0 ;  /* 0x00000005ff007c0c */ /* 0x000fda000bf05300 */
[----:B------:R-:W-:Y:S05]  /*0c70*/  @!P0 BRA `(.L_x_9) ;  /* 0x00000000001c8947 */ /* 0x000fea0003800000 */
[----:B01----:R-:W0:Y:S02]  /*0c80*/  LDC.64 R6, c[0x0][0x620] ;  /* 0x00018800ff067b82 */ /* 0x003e240000000a00 */
[----:B0-----:R-:W3:Y:S02]  /*0c90*/  LDG.E.64 R6, desc[UR12][R6.64] ;  /* 0x0000000c06067981 */ /* 0x001ee4000c1e1b00 */
[----:B---3--:R-:W-:-:S04]  /*0ca0*/  ISETP.NE.U32.AND P0, PT, R6, RZ, PT ;  /* 0x000000ff0600720c */ /* 0x008fc80003f05070 */
[----:B------:R-:W-:-:S13]  /*0cb0*/  ISETP.NE.AND.EX P0, PT, R7, RZ, PT, P0 ;  /* 0x000000ff0700720c */ /* 0x000fda0003f05300 */
[----:B------:R-:W-:Y:S05]  /*0cc0*/  @!P0 BRA `(.L_x_9) ;  /* 0x0000000000088947 */ /* 0x000fea0003800000 */
[----:B------:R0:W5:Y:S01]  /*0cd0*/  LD.E R6, desc[UR12][R6.64] ;  /* 0x0000000c06067980 */ /* 0x000162000c101900 */
[----:B------:R-:W-:Y:S05]  /*0ce0*/  BRA `(.L_x_10) ;  /* 0x0000000000207947 */ /* 0x000fea0003800000 */
.L_x_9:
[----:B------:R-:W-:Y:S02]  /*0cf0*/  ULDC.64 UR4, c[0x0][0x610] ;  /* 0x0001840000047ab9 */ /* 0x000fe40000000a00 */
[----:B------:R-:W-:-:S04]  /*0d00*/  ISETP.NE.U32.AND P0, PT, RZ, UR4, PT ;  /* 0x00000004ff007c0c */ /* 0x000fc8000bf05070 */
[----:B------:R-:W-:-:S13]  /*0d10*/  ISETP.NE.AND.EX P0, PT, RZ, UR5, PT, P0 ;  /* 0x00000005ff007c0c */ /* 0x000fda000bf05300 */
[----:B------:R-:W-:Y:S05]  /*0d20*/  @!P0 BRA `(.L_x_11) ;  /* 0x00000000000c8947 */ /* 0x000fea0003800000 */
[----:B01----:R-:W0:Y:S02]  /*0d30*/  LDC.64 R6, c[0x0][0x610] ;  /* 0x00018400ff067b82 */ /* 0x003e240000000a00 */
[----:B0-----:R1:W5:Y:S01]  /*0d40*/  LDG.E R6, desc[UR12][R6.64] ;  /* 0x0000000c06067981 */ /* 0x001362000c1e1900 */
[----:B------:R-:W-:Y:S05]  /*0d50*/  BRA `(.L_x_10) ;  /* 0x0000000000047947 */ /* 0x000fea0003800000 */
.L_x_11:
[----:B01----:R-:W3:Y:S02]  /*0d60*/  LDC R6, c[0x0][0x604] ;  /* 0x00018100ff067b82 */ /* 0x003ee40000000800 */
.L_x_10:
[----:B------:R-:W4:Y:S01]  /*0d70*/  LDC R5, c[0x0][0x3e8] ;  /* 0x0000fa00ff057b82 */ /* 0x000f220000000800 */
[----:B------:R-:W-:Y:S01]  /*0d80*/  ULDC UR4, c[0x0][0x3dc] ;  /* 0x0000f70000047ab9 */ /* 0x000fe20000000800 */
[----:B------:R-:W-:Y:S01]  /*0d90*/  ULDC.64 UR6, c[0x0][0x3e0] ;  /* 0x0000f80000067ab9 */ /* 0x000fe20000000a00 */
[----:B------:R-:W-:Y:S02]  /*0da0*/  UIADD3 UR4, UR4, 0x1f, URZ ;  /* 0x0000001f04047890 */ /* 0x000fe4000fffe03f */
[----:B------:R-:W-:Y:S02]  /*0db0*/  UIMAD UR6, UR7, UR6, URZ ;  /* 0x00000006070672a4 */ /* 0x000fe4000f8e023f */
[----:B------:R-:W-:-:S04]  /*0dc0*/  USHF.R.S32.HI UR5, URZ, 0x1f, UR4 ;  /* 0x0000001f3f057899 */ /* 0x000fc80008011404 */
[----:B------:R-:W-:-:S04]  /*0dd0*/  ULEA.HI UR5, UR5, UR4, URZ, 0x5 ;  /* 0x0000000405057291 */ /* 0x000fc8000f8f283f */
[----:B------:R-:W-:Y:S01]  /*0de0*/  USHF.R.S32.HI UR15, URZ, 0x5, UR5 ;  /* 0x000000053f0f7899 */ /* 0x000fe20008011405 */
[----:B----4-:R-:W-:-:S05]  /*0df0*/  IMAD R5, R5, UR6, RZ ;  /* 0x0000000605057c24 */ /* 0x010fca000f8e02ff */
[----:B------:R-:W-:Y:S01]  /*0e00*/  IMAD R5, R5, UR15, RZ ;  /* 0x0000000f05057c24 */ /* 0x000fe2000f8e02ff */
[----:B------:R-:W-:Y:S06]  /*0e10*/  @!P1 BRA `(.L_x_12) ;  /* 0x00000000000c9947 */ /* 0x000fec0003800000 */
[----:B------:R-:W-:Y:S01]  /*0e20*/  UCGABAR_WAIT ;  /* 0x0000000000007dc7 */ /* 0x000fe20008000000 */
[----:B------:R-:W-:Y:S01]  /*0e30*/  CCTL.IVALL ;  /* 0x00000000ff00798f */ /* 0x000fe20002000000 */
[----:B------:R-:W-:Y:S05]  /*0e40*/  BRA `(.L_x_13) ;  /* 0x0000000000047947 */ /* 0x000fea0003800000 */
.L_x_12:
[----:B------:R-:W-:Y:S06]  /*0e50*/  BAR.SYNC.DEFER_BLOCKING 0x0 ;  /* 0x0000000000007b1d */ /* 0x000fec0000010000 */
.L_x_13:
[----:B------:R-:W-:-:S13]  /*0e60*/  ISETP.NE.AND P0, PT, R9, RZ, PT ;  /* 0x000000ff0900720c */ /* 0x000fda0003f05270 */
[----:B------:R-:W-:Y:S05]  /*0e70*/  @!P0 BRA `(.L_x_14) ;  /* 0x0000005000408947 */ /* 0x000fea0003800000 */
[----:B------:R-:W-:-:S13]  /*0e80*/  ISETP.NE.AND P0, PT, R9, 0x1, PT ;  /* 0x000000010900780c */ /* 0x000fda0003f05270 */
[----:B------:R-:W-:Y:S05]  /*0e90*/  @P0 EXIT ;  /* 0x000000000000094d */ /* 0x000fea0003800000 */
[----:B------:R-:W-:Y:S01]  /*0ea0*/  ISETP.GE.AND P0, PT, R5, 0x1, PT ;  /* 0x000000010500780c */ /* 0x000fe20003f06270 */
[----:B------:R-:W-:Y:S01]  /*0eb0*/  UMOV UR4, URZ ;  /* 0x0000003f00047c82 */ /* 0x000fe20008000000 */
[----:B------:R-:W-:Y:S02]  /*0ec0*/  CS2R R86, SRZ ;  /* 0x0000000000567805 */ /* 0x000fe4000001ff00 */
[----:B------:R-:W-:Y:S02]  /*0ed0*/  CS2R R24, SRZ ;  /* 0x0000000000187805 */ /* 0x000fe4000001ff00 */
[----:B------:R-:W-:Y:S02]  /*0ee0*/  CS2R R26, SRZ ;  /* 0x00000000001a7805 */ /* 0x000fe4000001ff00 */
[----:B------:R-:W-:Y:S02]  /*0ef0*/  CS2R R28, SRZ ;  /* 0x00000000001c7805 */ /* 0x000fe4000001ff00 */
[----:B------:R-:W-:-:S02]  /*0f00*/  CS2R R30, SRZ ;  /* 0x00000000001e7805 */ /* 0x000fc4000001ff00 */
[----:B------:R-:W-:Y:S02]  /*0f10*/  CS2R R32, SRZ ;  /* 0x0000000000207805 */ /* 0x000fe4000001ff00 */
        /* <DEDUP_REMOVED lines=25> */
[----:B------:R-:W-:Y:S01]  /*10b0*/  CS2R R84, SRZ ;  /* 0x0000000000547805 */ /* 0x000fe2000001ff00 */
[----:B------:R-:W-:Y:S06]  /*10c0*/  @!P0 BRA `(.L_x_15) ;  /* 0x0000000000648947 */ /* 0x000fec0003800000 */
[----:B01----:R-:W-:-:S04]  /*10d0*/  LOP3.LUT R7, R3, 0x1, RZ, 0xfc, !PT ;  /* 0x0000000103077812 */ /* 0x003fc800078efcff */
[----:B------:R-:W-:-:S13]  /*10e0*/  ISETP.NE.AND P0, PT, R7, 0x3, PT ;  /* 0x000000030700780c */ /* 0x000fda0003f05270 */
[----:B------:R-:W-:Y:S05]  /*10f0*/  @!P0 BRA `(.L_x_16) ;  /* 0x0000000000048947 */ /* 0x000fea0003800000 */
[----:B------:R-:W-:Y:S01]  /*1100*/  BPT.TRAP 0x1 ;  /* 0x000000040000795c */ /* 0x000fe20000300000 */
.L_x_16:
[----:B------:R-:W0:Y:S01]  /*1110*/  S2UR UR5, SR_CgaCtaId ;  /* 0x00000000000579c3 */ /* 0x000e220000008800 */
[----:B------:R-:W-:Y:S01]  /*1120*/  SHF.L.U32 R7, RZ, 0x1f, RZ ;  /* 0x0000001fff077819 */ /* 0x000fe200000006ff */
[----:B------:R-:W-:Y:S02]  /*1130*/  UMOV UR4, 0x400 ;  /* 0x0000040000047882 */ /* 0x000fe40000000000 */
[----:B0-----:R-:W-:-:S12]  /*1140*/  ULEA UR4, UR5, UR4, 0x18 ;  /* 0x0000000405047291 */ /* 0x001fd8000f8ec03f */
.L_x_17:
[----:B0-----:R-:W-:-:S04]  /*1150*/  IMAD.U32 R8, RZ, RZ, UR4 ;  /* 0x00000004ff087e24 */ /* 0x001fc8000f8e00ff */
[----:B------:R0:W1:Y:S03]  /*1160*/  SYNCS.PHASECHK.TRANS64.TRYWAIT P0, [R8+URZ+0x37800], R7 ;  /* 0x03780007080075a7 */ /* 0x000066000800017f */
[----:B-1----:R-:W-:Y:S05]  /*1170*/  @!P0 NANOSLEEP.SYNCS 0x989680 ;  /* 0x009896800000895d */ /* 0x002fea0003900000 */
[----:B------:R-:W1:Y:S02]  /*1180*/  @!P0 SYNCS.PHASECHK.TRANS64 P0, [R8+URZ+0x37800], R7 ;  /* 0x03780007080085a7 */ /* 0x000e64000800007f */
[----:B-1----:R-:W-:Y:S05]  /*1190*/  @!P0 BRA `(.L_x_17) ;  /* 0xfffffffc00ec8947 */ /* 0x002fea000383ffff */
[----:B------:R-:W-:Y:S01]  /*11a0*/  UIADD3 UR5, UR4, 0x12800, URZ ;  /* 0x0001280004057890 */ /* 0x000fe2000fffe03f */
[----:B------:R-:W-:Y:S01]  /*11b0*/  WARPGROUP.ARRIVE ;  /* 0x00000000000079c5 */ /* 0x000fe20000000000 */
[----:B------:R-:W-:Y:S02]  /*11c0*/  USHF.R.U32.HI UR4, URZ, 0x4, UR4 ;  /* 0x000000043f047899 */ /* 0x000fe40008011604 */
[----:B------:R-:W-:Y:S02]  /*11d0*/  USHF.R.U32.HI UR5, URZ, 0x4, UR5 ;  /* 0x000000043f057899 */ /* 0x000fe40008011605 */
[----:B------:R-:W-:Y:S02]  /*11e0*/  ULOP3.LUT UR4, UR4, 0x3fff, URZ, 0xc0, !UPT ;  /* 0x00003fff04047892 */ /* 0x000fe4000f8ec03f */
[----:B------:R-:W-:Y:S02]  /*11f0*/  ULOP3.LUT UR5, UR5, 0x3fff, URZ, 0xc0, !UPT ;  /* 0x00003fff05057892 */ /* 0x000fe4000f8ec03f */
[----:B------:R-:W-:-:S02]  /*1200*/  ULOP3.LUT UR4, UR4, 0x10000, URZ, 0xfc, !UPT ;  /* 0x0001000004047892 */ /* 0x000fc4000f8efc3f */
[----:B------:R-:W-:Y:S01]  /*1210*/  ULOP3.LUT UR6, UR5, 0x10000, URZ, 0xfc, !UPT ;  /* 0x0001000005067892 */ /* 0x000fe2000f8efc3f */
[----:B------:R-:W-:Y:S02]  /*1220*/  UMOV UR7, 0xc0000010 ;  /* 0xc000001000077882 */ /* 0x000fe40000000000 */
[----:B------:R-:W-:-:S06]  /*1230*/  UMOV UR5, 0xc0000010 ;  /* 0xc000001000057882 */ /* 0x000fcc0000000000 */
[----:B------:R-:W-:Y:S01]  /*1240*/  QGMMA.64x128x32.F32.E4M3.E4M3 R24, gdesc[UR4], RZ, !UPT, gsb0 ;  /* 0x01e00000041879f3 */ /* 0x000fe2000c0008ff */
[----:B------:R-:W-:-:S05]  /*1250*/  UMOV UR4, 0x1 ;  /* 0x0000000100047882 */ /* 0x000fca0000000000 */
.L_x_15:
[----:B0-----:R-:W-:-:S05]  /*1260*/  VIMNMX R8, R5, 0x1, PT ;  /* 0x0000000105087848 */ /* 0x001fca0003fe0100 */
[----:B-1----:R-:W-:-:S05]  /*1270*/  IMAD.IADD R7, R5, 0x1, -R8 ;  /* 0x0000000105077824 */ /* 0x002fca00078e0a08 */
[----:B------:R-:W-:-:S13]  /*1280*/  ISETP.GE.AND P0, PT, R7, 0x1, PT ;  /* 0x000000010700780c */ /* 0x000fda0003f06270 */
[----:B------:R-:W-:Y:S05]  /*1290*/  @!P0 BRA `(.L_x_18) ;  /* 0x0000000000d88947 */ /* 0x000fea0003800000 */
[----:B------:R-:W0:Y:S01]  /*12a0*/  S2UR UR6, SR_CgaCtaId ;  /* 0x00000000000679c3 */ /* 0x000e220000008800 */
[----:B------:R-:W-:Y:S01]  /*12b0*/  UMOV UR5, 0x400 ;  /* 0x0000040000057882 */ /* 0x000fe20000000000 */
[----:B------:R-:W-:Y:S01]  /*12c0*/  LOP3.LUT R13, R3, 0x1, RZ, 0xfc, !PT ;  /* 0x00000001030d7812 */ /* 0x000fe200078efcff */
[----:B------:R-:W-:Y:S01]  /*12d0*/  IMAD.MOV.U32 R12, RZ, RZ, RZ ;  /* 0x000000ffff0c7224 */ /* 0x000fe200078e00ff */
[----:B------:R-:W-:Y:S01]  /*12e0*/  UISETP.NE.U32.AND UP0, UPT, UR4, URZ, UPT ;  /* 0x0000003f0400728c */ /* 0x000fe2000bf05070 */
[----:B------:R-:W-:Y:S02]  /*12f0*/  IMAD.MOV.U32 R8, RZ, RZ, R7 ;  /* 0x000000ffff087224 */ /* 0x000fe400078e0007 */
[----:B------:R-:W-:Y:S01]  /*1300*/  IMAD.MOV.U32 R9, RZ, RZ, RZ ;  /* 0x000000ffff097224 */ /* 0x000fe200078e00ff */
[----:B0-----:R-:W-:-:S04]  /*1310*/  ULEA UR5, UR6, UR5, 0x18 ;  /* 0x0000000506057291 */ /* 0x001fc8000f8ec03f */
[----:B------:R-:W-:Y:S02]  /*1320*/  UIADD3 UR7, UR5, 0x12800, URZ ;  /* 0x0001280005077890 */ /* 0x000fe4000fffe03f */
[----:B------:R-:W-:Y:S02]  /*1330*/  USHF.R.U32.HI UR6, URZ, 0x4, UR5 ;  /* 0x000000043f067899 */ /* 0x000fe40008011605 */
[----:B------:R-:W-:Y:S02]  /*1340*/  USHF.R.U32.HI UR7, URZ, 0x4, UR7 ;  /* 0x000000043f077899 */ /* 0x000fe40008011607 */
[----:B------:R-:W-:Y:S02]  /*1350*/  ULOP3.LUT UR6, UR6, 0x3fff, URZ, 0xc0, !UPT ;  /* 0x00003fff06067892 */ /* 0x000fe4000f8ec03f */
[----:B------:R-:W-:Y:S02]  /*1360*/  ULOP3.LUT UR7, UR7, 0x3fff, URZ, 0xc0, !UPT ;  /* 0x00003fff07077892 */ /* 0x000fe4000f8ec03f */
[----:B------:R-:W-:-:S02]  /*1370*/  ULOP3.LUT UR6, UR6, 0x10000, URZ, 0xfc, !UPT ;  /* 0x0001000006067892 */ /* 0x000fc4000f8efc3f */
[----:B------:R-:W-:-:S12]  /*1380*/  ULOP3.LUT UR7, UR7, 0x10000, URZ, 0xfc, !UPT ;  /* 0x0001000007077892 */ /* 0x000fd8000f8efc3f */
.L_x_23:
[----:B------:R-:W-:-:S13]  /*1390*/  ISETP.NE.AND P1, PT, R13, 0x3, PT ;  /* 0x000000030d00780c */ /* 0x000fda0003f25270 */
[----:B------:R-:W-:Y:S05]  /*13a0*/  @!P1 BRA `(.L_x_19) ;  /* 0x0000000000049947 */ /* 0x000fea0003800000 */
[----:B------:R-:W-:Y:S01]  /*13b0*/  BPT.TRAP 0x1 ;  /* 0x000000040000795c */ /* 0x000fe20000300000 */
.L_x_19:
[----:B------:R-:W-:Y:S01]  /*13c0*/  SHF.L.U32 R10, R12, 0x1f, RZ ;  /* 0x0000001f0c0a7819 */ /* 0x000fe200000006ff */
[----:B------:R-:W-:-:S12]  /*13d0*/  ULEA UR8, UR4, UR5, 0x3 ;  /* 0x0000000504087291 */ /* 0x000fd8000f8e183f */
.L_x_20:
[----:B0-----:R-:W-:-:S04]  /*13e0*/  IMAD.U32 R11, RZ, RZ, UR8 ;  /* 0x00000008ff0b7e24 */ /* 0x001fc8000f8e00ff */
[----:B------:R0:W1:Y:S03]  /*13f0*/  SYNCS.PHASECHK.TRANS64.TRYWAIT P0, [R11+URZ+0x37800], R10 ;  /* 0x0378000a0b0075a7 */ /* 0x000066000800017f */
[----:B-1----:R-:W-:Y:S05]  /*1400*/  @!P0 NANOSLEEP.SYNCS 0x989680 ;  /* 0x009896800000895d */ /* 0x002fea0003900000 */
[----:B------:R-:W1:Y:S02]  /*1410*/  @!P0 SYNCS.PHASECHK.TRANS64 P0, [R11+URZ+0x37800], R10 ;  /* 0x0378000a0b0085a7 */ /* 0x000e64000800007f */
[----:B-1----:R-:W-:Y:S05]  /*1420*/  @!P0 BRA `(.L_x_20) ;  /* 0xfffffffc00ec8947 */ /* 0x002fea000383ffff */
[----:B------:R-:W-:Y:S01]  /*1430*/  ULEA UR8, UR4, UR6, 0x7 ;  /* 0x0000000604087291 */ /* 0x000fe2000f8e383f */
[----:B------:R-:W-:Y:S01]  /*1440*/  WARPGROUP.ARRIVE ;  /* 0x00000000000079c5 */ /* 0x000fe20000000000 */
[----:B------:R-:W-:Y:S01]  /*1450*/  ULEA UR10, UR4, UR7, 0x8 ;  /* 0x00000007040a7291 */ /* 0x000fe2000f8e403f */
[----:B------:R-:W-:Y:S01]  /*1460*/  UMOV UR9, 0xc0000010 ;  /* 0xc000001000097882 */ /* 0x000fe20000000000 */
[----:B------:R-:W-:-:S07]  /*1470*/  UMOV UR11, 0xc0000010 ;  /* 0xc0000010000b7882 */ /* 0x000fce0000000000 */
[----:B------:R-:W-:Y:S03]  /*1480*/  QGMMA.64x128x32.F32.E4M3.E4M3 R24, gdesc[UR8], R24, UP0, gsb0 ;  /* 0x01e00000081879f3 */ /* 0x000fe6000b800818 */
[----:B------:R-:W-:Y:S02]  /*1490*/  WARPGROUP.DEPBAR.LE gsb0, 0x1 ;  /* 0x00008000000079c5 */ /* 0x000fe40000010100 */
[----:B------:R-:W-:Y:S05]  /*14a0*/  @!P1 BRA `(.L_x_21) ;  /* 0x0000000000049947 */ /* 0x000fea0003800000 */
[----:B------:R-:W-:Y:S01]  /*14b0*/  BPT.TRAP 0x1 ;  /* 0x000000040000795c */ /* 0x000fe20000300000 */
.L_x_21:
[----:B------:R-:W-:-:S13]  /*14c0*/  ISETP.NE.AND P0, PT, R4, RZ, PT ;  /* 0x000000ff0400720c */ /* 0x000fda0003f05270 */
[----:B0-----:R-:W-:-:S05]  /*14d0*/  @P0 LEA R10, R9, UR5, 0x3 ;  /* 0x00000005090a0c11 */ /* 0x001fca000f8e18ff */
[----:B------:R-:W-:-:S05]  /*14e0*/  @P0 VIADD R11, R10, 0x37928 ;  /* 0x000379280a0b0836 */ /* 0x000fca0000000000 */
[----:B------:R-:W-:-:S04]  /*14f0*/  @P0 PRMT R11, R2, 0x654, R11 ;  /* 0x00000654020b0816 */ /* 0x000fc8000000000b */
[----:B------:R0:W-:Y:S01]  /*1500*/  @P0 SYNCS.ARRIVE.TRANS64.RED.A1T0 RZ, [R11+URZ], RZ ;  /* 0x000000ff0bff09a7 */ /* 0x0001e2000810043f */
[----:B------:R-:W-:-:S13]  /*1510*/  ISETP.GT.U32.AND P0, PT, R3, 0x1, PT ;  /* 0x000000010300780c */ /* 0x000fda0003f04070 */
[----:B0-----:R-:W-:Y:S05]  /*1520*/  @P0 BRA `(.L_x_22) ;  /* 0x0000000000040947 */ /* 0x001fea0003800000 */
[----:B------:R-:W-:Y:S01]  /*1530*/  BPT.TRAP 0x1 ;  /* 0x000000040000795c */ /* 0x000fe20000300000 */
.L_x_22:
[----:B------:R-:W-:Y:S01]  /*1540*/  UIADD3 UR4, UR4, 0x1, URZ ;  /* 0x0000000104047890 */ /* 0x000fe2000fffe03f */
[C---:B------:R-:W-:Y:S01]  /*1550*/  ISETP.GT.AND P1, PT, R8.reuse, 0x1, PT ;  /* 0x000000010800780c */ /* 0x040fe20003f24270 */
[----:B------:R-:W-:Y:S02]  /*1560*/  VIADD R9, R9, 0x1 ;  /* 0x0000000109097836 */ /* 0x000fe40000000000 */
[----:B------:R-:W-:Y:S01]  /*1570*/  UISETP.NE.AND UP0, UPT, UR4, 0x25, UPT ;  /* 0x000000250400788c */ /* 0x000fe2000bf05270 */
[----:B------:R-:W-:Y:S02]  /*1580*/  VIADD R8, R8, 0xffffffff ;  /* 0xffffffff08087836 */ /* 0x000fe40000000000 */
[C---:B------:R-:W-:Y:S01]  /*1590*/  ISETP.NE.AND P0, PT, R9.reuse, 0x25, PT ;  /* 0x000000250900780c */ /* 0x040fe20003f05270 */
[----:B------:R-:W-:Y:S02]  /*15a0*/  USEL UR8, URZ, 0x1, UP0 ;  /* 0x000000013f087887 */ /* 0x000fe40008000000 */
[----:B------:R-:W-:Y:S01]  /*15b0*/  USEL UR4, UR4, URZ, UP0 ;  /* 0x0000003f04047287 */ /* 0x000fe20008000000 */
[----:B------:R-:W-:Y:S01]  /*15c0*/  SEL R9, R9, RZ, P0 ;  /* 0x000000ff09097207 */ /* 0x000fe20000000000 */
[----:B------:R-:W-:-:S02]  /*15d0*/  UPLOP3.LUT UP0, UPT, UPT, UPT, UPT, 0x80, 0x0 ;  /* 0x000000000000789c */ /* 0x000fc40003f0f070 */
[----:B------:R-:W-:Y:S01]  /*15e0*/  LOP3.LUT R12, R12, UR8, RZ, 0x3c, !PT ;  /* 0x000000080c0c7c12 */ /* 0x000fe2000f8e3cff */
[----:B------:R-:W-:Y:S08]  /*15f0*/  @P1 BRA `(.L_x_23) ;  /* 0xfffffffc00641947 */ /* 0x000ff0000383ffff */
.L_x_18:
[----:B------:R-:W-:Y:S01]  /*1600*/  ISETP.GE.AND P0, PT, R5, 0x1, PT ;  /* 0x000000010500780c */ /* 0x000fe20003f06270 */
[----:B------:R-:W-:-:S12]  /*1610*/  WARPGROUP.DEPBAR.LE gsb0, 0x0 ;  /* 0x00008000000079c5 */ /* 0x000fd80000010000 */
[----:B------:R-:W-:Y:S05]  /*1620*/  @!P0 BRA `(.L_x_24) ;  /* 0x00000000005c8947 */ /* 0x000fea0003800000 */
[----:B------:R-:W-:-:S04]  /*1630*/  LOP3.LUT R5, R3, 0x1, RZ, 0xfc, !PT ;  /* 0x0000000103057812 */ /* 0x000fc800078efcff */
[----:B------:R-:W-:-:S13]  /*1640*/  ISETP.NE.AND P0, PT, R5, 0x3, PT ;  /* 0x000000030500780c */ /* 0x000fda0003f05270 */
[----:B------:R-:W-:Y:S05]  /*1650*/  @!P0 BRA `(.L_x_25) ;  /* 0x0000000000048947 */ /* 0x000fea0003800000 */
[----:B------:R-:W-:Y:S01]  /*1660*/  BPT.TRAP 0x1 ;  /* 0x000000040000795c */ /* 0x000fe20000300000 */
.L_x_25:
[----:B------:R-:W-:Y:S01]  /*1670*/  ISETP.NE.AND P0, PT, R4, RZ, PT ;  /* 0x000000ff0400720c */ /* 0x000fe20003f05270 */
[----:B------:R-:W-:Y:S01]  /*1680*/  BSSY B0, `(.L_x_26) ;  /* 0x000000f000007945 */ /* 0x000fe20003800000 */
[----:B------:R-:W-:-:S11]  /*1690*/  ISETP.GT.U32.AND P1, PT, R3, 0x1, PT ;  /* 0x000000010300780c */ /* 0x000fd60003f24070 */
[----:B------:R-:W-:Y:S05]  /*16a0*/  @!P0 BRA `(.L_x_27) ;  /* 0x0000000000308947 */ /* 0x000fea0003800000 */
[----:B------:R-:W0:Y:S01]  /*16b0*/  S2R R8, SR_CgaCtaId ;  /* 0x0000000000087919 */ /* 0x000e220000008800 */
[----:B------:R-:W-:-:S04]  /*16c0*/  IMAD.WIDE.U32 R4, R7, -0x45306eb3, RZ ;  /* 0xbacf914d07047825 */ /* 0x000fc800078e00ff */
[----:B------:R-:W-:-:S05]  /*16d0*/  IMAD.IADD R3, R7, 0x1, -R5 ;  /* 0x0000000107037824 */ /* 0x000fca00078e0a05 */
[----:B------:R-:W-:-:S04]  /*16e0*/  LEA.HI R3, R3, R5, RZ, 0x1f ;  /* 0x0000000503037211 */ /* 0x000fc800078ff8ff */
[----:B------:R-:W-:Y:S02]  /*16f0*/  SHF.R.U32.HI R4, RZ, 0x5, R3 ;  /* 0x00000005ff047819 */ /* 0x000fe40000011603 */
[----:B------:R-:W-:-:S03]  /*1700*/  MOV R3, 0x400 ;  /* 0x0000040000037802 */ /* 0x000fc60000000f00 */
[----:B------:R-:W-:Y:S01]  /*1710*/  IMAD R4, R4, -0x25, R7 ;  /* 0xffffffdb04047824 */ /* 0x000fe200078e0207 */
[----:B0-----:R-:W-:-:S05]  /*1720*/  LEA R3, R8, R3, 0x18 ;  /* 0x0000000308037211 */ /* 0x001fca00078ec0ff */
[----:B------:R-:W-:-:S04]  /*1730*/  IMAD R4, R4, 0x8, R3 ;  /* 0x0000000804047824 */ /* 0x000fc800078e0203 */
[----:B------:R-:W-:-:S05]  /*1740*/  VIADD R3, R4, 0x37928 ;  /* 0x0003792804037836 */ /* 0x000fca0000000000 */
[----:B------:R-:W-:-:S04]  /*1750*/  PRMT R3, R2, 0x654, R3 ;  /* 0x0000065402037816 */ /* 0x000fc80000000003 */
[----:B------:R0:W-:Y:S03]  /*1760*/  SYNCS.ARRIVE.TRANS64.RED.A1T0 RZ, [R3+URZ], RZ ;  /* 0x000000ff03ff79a7 */ /* 0x0001e6000810043f */
.L_x_27:
[----:B------:R-:W-:Y:S05]  /*1770*/  BSYNC B0 ;  /* 0x0000000000007941 */ /* 0x000fea0003800000 */
.L_x_26:
[----:B------:R-:W-:Y:S05]  /*1780*/  @P1 BRA `(.L_x_24) ;  /* 0x0000000000041947 */ /* 0x000fea0003800000 */
[----:B------:R-:W-:Y:S01]  /*1790*/  BPT.TRAP 0x1 ;  /* 0x000000040000795c */ /* 0x000fe20000300000 */
.L_x_24:
[----:B------:R-:W0:Y:S01]  /*17a0*/  S2R R2, SR_TID.X ;  /* 0x0000000000027919 */ /* 0x000e220000002100 */
[----:B------:R-:W-:Y:S01]  /*17b0*/  ULDC.64 UR4, c[0x0][0x280] ;  /* 0x0000a00000047ab9 */ /* 0x000fe20000000a00 */
[----:B------:R-:W1:Y:S01]  /*17c0*/  S2R R7, SR_CTAID.Y ;  /* 0x0000000000077919 */ /* 0x000e620000002600 */
[----:B------:R-:W4:Y:S01]  /*17d0*/  S2R R9, SR_CTAID.X ;  /* 0x0000000000097919 */ /* 0x000f220000002500 */
[----:B0-----:R-:W-:-:S04]  /*17e0*/  SHF.R.S32.HI R3, RZ, 0x1f, R2 ;  /* 0x0000001fff037819 */ /* 0x001fc80000011402 */
[----:B------:R-:W-:Y:S01]  /*17f0*/  LEA.HI R3, R3, R2, RZ, 0x7 ;  /* 0x0000000203037211 */ /* 0x000fe200078f38ff */
[----:B-1----:R-:W-:-:S03]  /*1800*/  IMAD.SHL.U32 R7, R7, 0x80, RZ ;  /* 0x0000008007077824 */ /* 0x002fc600078e00ff */
[----:B------:R-:W-:Y:S01]  /*1810*/  LOP3.LUT R3, R3, 0xffffff80, RZ, 0xc0, !PT ;  /* 0xffffff8003037812 */ /* 0x000fe200078ec0ff */
[----:B----4-:R-:W-:Y:S01]  /*1820*/  IMAD.SHL.U32 R8, R9, 0x40, RZ ;  /* 0x0000004009087824 */ /* 0x010fe200078e00ff */
[----:B------:R-:W-:-:S03]  /*1830*/  ISETP.GE.AND P0, PT, R7, UR5, PT ;  /* 0x0000000507007c0c */ /* 0x000fc6000bf06270 */
[----:B------:R-:W-:Y:S01]  /*1840*/  IMAD.IADD R5, R2, 0x1, -R3 ;  /* 0x0000000102057824 */ /* 0x000fe200078e0a03 */
[----:B------:R-:W-:-:S04]  /*1850*/  ISETP.GE.OR P0, PT, R8, UR4, P0 ;  /* 0x0000000408007c0c */ /* 0x000fc80008706670 */
[----:B------:R-:W-:-:S04]  /*1860*/  SHF.R.S32.HI R4, RZ, 0x1f, R5 ;  /* 0x0000001fff047819 */ /* 0x000fc80000011405 */
[----:B------:R-:W-:-:S04]  /*1870*/  LEA.HI R2, R4, R5, RZ, 0x2 ;  /* 0x0000000504027211 */ /* 0x000fc800078f10ff */
[--C-:B------:R-:W-:Y:S02]  /*1880*/  SHF.R.S32.HI R12, RZ, 0x2, R2.reuse ;  /* 0x00000002ff0c7819 */ /* 0x100fe40000011402 */
[----:B------:R-:W-:-:S04]  /*1890*/  SHF.R.S32.HI R3, RZ, 0x1f, R2 ;  /* 0x0000001fff037819 */ /* 0x000fc80000011402 */
[----:B------:R-:W-:Y:S01]  /*18a0*/  LEA.HI R3, R3, R12, RZ, 0x3 ;  /* 0x0000000c03037211 */ /* 0x000fe200078f18ff */
[----:B------:R-:W-:Y:S06]  /*18b0*/  @P0 EXIT ;  /* 0x000000000000094d */ /* 0x000fec0003800000 */
[----:B------:R-:W-:Y:S01]  /*18c0*/  LOP3.LUT R3, R3, 0xfffffff8, RZ, 0xc0, !PT ;  /* 0xfffffff803037812 */ /* 0x000fe200078ec0ff */
[----:B------:R-:W0:Y:S01]  /*18d0*/  LDC.64 R10, c[0x0][0x658] ;  /* 0x00019600ff0a7b82 */ /* 0x000e220000000a00 */
[----:B------:R-:W-:Y:S01]  /*18e0*/  LOP3.LUT R2, R2, 0x7ffffffc, RZ, 0xc0, !PT ;  /* 0x7ffffffc02027812 */ /* 0x000fe200078ec0ff */
[----:B------:R-:W-:Y:S02]  /*18f0*/  ULDC.64 UR6, c[0x0][0x650] ;  /* 0x0001940000067ab9 */ /* 0x000fe40000000a00 */
[----:B------:R-:W-:Y:S01]  /*1900*/  IMAD.IADD R12, R12, 0x1, -R3 ;  /* 0x000000010c0c7824 */ /* 0x000fe200078e0a03 */
[----:B------:R-:W-:Y:S01]  /*1910*/  LEA.HI R3, R4, R5, RZ, 0x5 ;  /* 0x0000000504037211 */ /* 0x000fe200078f28ff */
[----:B------:R-:W-:-:S03]  /*1920*/  IMAD.IADD R2, R5, 0x1, -R2 ;  /* 0x0000000105027824 */ /* 0x000fc600078e0a02 */
[--C-:B------:R-:W-:Y:S01]  /*1930*/  SHF.R.S32.HI R13, RZ, 0x1f, R12.reuse ;  /* 0x0000001fff0d7819 */ /* 0x100fe2000001140c */
[----:B------:R-:W-:Y:S02]  /*1940*/  IMAD.SHL.U32 R16, R2, 0x2, RZ ;  /* 0x0000000202107824 */ /* 0x000fe400078e00ff */
[----:B------:R-:W-:Y:S01]  /*1950*/  IMAD.WIDE R4, R9, 0x40, R12 ;  /* 0x0000004009047825 */ /* 0x000fe200078e020c */
[----:B------:R-:W-:Y:S02]  /*1960*/  SHF.R.S32.HI R9, RZ, 0x5, R3 ;  /* 0x00000005ff097819 */ /* 0x000fe40000011403 */
[----:B------:R-:W-:Y:S02]  /*1970*/  SHF.R.S32.HI R14, RZ, 0x1f, R16 ;  /* 0x0000001fff0e7819 */ /* 0x000fe40000011410 */
[----:B------:R-:W-:Y:S01]  /*1980*/  IADD3 R2, P0, R7, R16, RZ ;  /* 0x0000001007027210 */ /* 0x000fe20007f1e0ff */
[----:B------:R-:W-:-:S03]  /*1990*/  IMAD.WIDE R4, R9, 0x10, R4 ;  /* 0x0000001009047825 */ /* 0x000fc600078e0204 */
[----:B------:R-:W-:Y:S01]  /*19a0*/  LEA.HI.X.SX32 R3, R7, R14, 0x1, P0 ;  /* 0x0000000e07037211 */ /* 0x000fe200000f0eff */
[-C--:B0-----:R-:W-:Y:S01]  /*19b0*/  IMAD R13, R5, R10.reuse, RZ ;  /* 0x0000000a050d7224 */ /* 0x081fe200078e02ff */
[----:B------:R-:W-:Y:S01]  /*19c0*/  IADD3 R7, -R16, UR5, -R7 ;  /* 0x0000000510077c10 */ /* 0x000fe2000fffe907 */
[----:B------:R-:W-:-:S04]  /*19d0*/  IMAD.WIDE.U32 R14, R4, R10, R2 ;  /* 0x0000000a040e7225 */ /* 0x000fc800078e0002 */
[----:B------:R-:W-:Y:S01]  /*19e0*/  IMAD R13, R4, R11, R13 ;  /* 0x0000000b040d7224 */ /* 0x000fe200078e020d */
[----:B------:R-:W-:-:S03]  /*19f0*/  LEA R17, P0, R10, R14, 0x3 ;  /* 0x0000000e0a117211 */ /* 0x000fc600078018ff */
[----:B------:R-:W-:Y:S02]  /*1a00*/  IMAD.IADD R15, R15, 0x1, R13 ;  /* 0x000000010f0f7824 */ /* 0x000fe400078e020d */
[----:B------:R-:W-:Y:S01]  /*1a10*/  IMAD R13, R9, -0x10, -R8 ;  /* 0xfffffff0090d7824 */ /* 0x000fe200078e0a08 */
[----:B------:R-:W-:Y:S02]  /*1a20*/  IADD3 R8, P1, R14, UR6, RZ ;  /* 0x000000060e087c10 */ /* 0x000fe4000ff3e0ff */
[----:B------:R-:W-:Y:S02]  /*1a30*/  LEA.HI.X R11, R10, R15, R11, 0x3, P0 ;  /* 0x0000000f0a0b7211 */ /* 0x000fe400000f1c0b */
[----:B---3-5:R-:W-:Y:S02]  /*1a40*/  FSETP.NEU.AND P0, PT, R6, RZ, PT ;  /* 0x000000ff0600720b */ /* 0x028fe40003f0d000 */
[----:B------:R-:W-:Y:S02]  /*1a50*/  IADD3 R10, P2, R17, UR6, RZ ;  /* 0x00000006110a7c10 */ /* 0x000fe4000ff5e0ff */
[----:B------:R-:W-:-:S02]  /*1a60*/  IADD3.X R9, R15, UR7, RZ, P1, !PT ;  /* 0x000000070f097c10 */ /* 0x000fc40008ffe4ff */
[----:B------:R-:W-:Y:S02]  /*1a70*/  IADD3.X R11, R11, UR7, RZ, P2, !PT ;  /* 0x000000070b0b7c10 */ /* 0x000fe400097fe4ff */
[----:B------:R-:W-:-:S05]  /*1a80*/  IADD3 R14, R13, UR4, -R12 ;  /* 0x000000040d0e7c10 */ /* 0x000fca000fffe80c */
[----:B------:R-:W-:Y:S05]  /*1a90*/  @!P0 BRA `(.L_x_28) ;  /* 0x0000003400288947 */ /* 0x000fea0003800000 */
[----:B------:R-:W-:Y:S01]  /*1aa0*/  ISETP.GE.AND P1, PT, R14, 0x1, PT ;  /* 0x000000010e00780c */ /* 0x000fe20003f26270 */
[----:B------:R-:W-:Y:S01]  /*1ab0*/  ULDC.64 UR4, c[0x0][0x630] ;  /* 0x00018c0000047ab9 */ /* 0x000fe20000000a00 */
[----:B------:R-:W-:Y:S01]  /*1ac0*/  ULDC.64 UR6, c[0x0][0x628] ;  /* 0x00018a0000067ab9 */ /* 0x000fe20000000a00 */
[----:B------:R-:W-:Y:S01]  /*1ad0*/  IMAD R15, R5, UR4, RZ ;  /* 0x00000004050f7c24 */ /* 0x000fe2000f8e02ff */
[----:B------:R-:W-:Y:S01]  /*1ae0*/  ISETP.LT.OR P0, PT, R7, 0x1, !P1 ;  /* 0x000000010700780c */ /* 0x000fe20004f01670 */
[C---:B------:R-:W-:Y:S01]  /*1af0*/  IMAD.WIDE.U32 R12, R4.reuse, UR4, R2 ;  /* 0x00000004040c7c25 */ /* 0x040fe2000f8e0002 */
[----:B------:R-:W-:Y:S03]  /*1b00*/  BSSY B0, `(.L_x_29) ;  /* 0x0000007000007945 */ /* 0x000fe60003800000 */
[----:B------:R-:W-:Y:S01]  /*1b10*/  IMAD R15, R4, UR5, R15 ;  /* 0x00000005040f7c24 */ /* 0x000fe2000f8e020f */
[----:B------:R-:W-:-:S04]  /*1b20*/  IADD3 R12, P2, R12, UR6, RZ ;  /* 0x000000060c0c7c10 */ /* 0x000fc8000ff5e0ff */
[--C-:B------:R-:W-:Y:S02]  /*1b30*/  IADD3.X R13, R13, UR7, R15.reuse, P2, !PT ;  /* 0x000000070d0d7c10 */ /* 0x100fe400097fe40f */
[----:B------:R-:W-:Y:S01]  /*1b40*/  PRMT R15, RZ, 0x7610, R15 ;  /* 0x00007610ff0f7816 */ /* 0x000fe2000000000f */
[----:B------:R-:W-:Y:S06]  /*1b50*/  @P0 BRA `(.L_x_30) ;  /* 0x0000000000040947 */ /* 0x000fec0003800000 */
[----:B------:R0:W5:Y:S02]  /*1b60*/  LDG.E.U8 R15, desc[UR12][R12.64] ;  /* 0x0000000c0c0f7981 */ /* 0x000164000c1e1100 */
.L_x_30:
[----:B------:R-:W-:Y:S05]  /*1b70*/  BSYNC B0 ;  /* 0x0000000000007941 */ /* 0x000fea0003800000 */
.L_x_29:
[----:B-----5:R-:W-:Y:S01]  /*1b80*/  LOP3.LUT R15, R15, 0xff, RZ, 0xc0, !PT ;  /* 0x000000ff0f0f7812 */ /* 0x020fe200078ec0ff */
[----:B------:R-:W-:Y:S01]  /*1b90*/  BSSY B0, `(.L_x_31) ;  /* 0x000000b000007945 */ /* 0x000fe20003800000 */
[----:B------:R-:W-:Y:S02]  /*1ba0*/  ISETP.LT.OR P2, PT, R7, 0x2, !P1 ;  /* 0x000000020700780c */ /* 0x000fe40004f41670 */
[----:B------:R-:W-:-:S05]  /*1bb0*/  F2FP.F16.E4M3.UNPACK_B R15, R15 ;  /* 0x0000000fff0f723e */ /* 0x000fca00020006ff */
[----:B------:R-:W-:-:S05]  /*1bc0*/  HADD2.F32 R15, -RZ, R15.H0_H0 ;  /* 0x2000000fff0f7230 */ /* 0x000fca0000004100 */
[----:B------:R-:W-:-:S04]  /*1bd0*/  FMUL R15, R15, R6 ;  /* 0x000000060f0f7220 */ /* 0x000fc80000400000 */
[----:B--2---:R-:W-:-:S05]  /*1be0*/  FFMA R15, R24, R0, R15 ;  /* 0x00000000180f7223 */ /* 0x004fca000000000f */
[----:B------:R-:W-:Y:S02]  /*1bf0*/  F2FP.SATFINITE.E4M3.F32.PACK_AB_MERGE_C R17, RZ, R15, RZ ;  /* 0x0000000fff11723e */ /* 0x000fe400048070ff */
[----:B------:R-:W-:-:S03]  /*1c00*/  PRMT R15, RZ, 0x7610, R15 ;  /* 0x00007610ff0f7816 */ /* 0x000fc6000000000f */
[----:B------:R1:W-:Y:S01]  /*1c10*/  @!P0 STG.E.U8 desc[UR12][R8.64], R17 ;  /* 0x0000001108008986 */ /* 0x0003e2000c10110c */
[----:B------:R-:W-:Y:S05]  /*1c20*/  @P2 BRA `(.L_x_32) ;  /* 0x0000000000042947 */ /* 0x000fea0003800000 */
[----:B------:R2:W5:Y:S02]  /*1c30*/  LDG.E.U8 R15, desc[UR12][R12.64+0x1] ;  /* 0x0000010c0c0f7981 */ /* 0x000564000c1e1100 */
.L_x_32:
[----:B------:R-:W-:Y:S05]  /*1c40*/  BSYNC B0 ;  /* 0x0000000000007941 */ /* 0x000fea0003800000 */
.L_x_31:
[----:B-----5:R-:W-:Y:S01]  /*1c50*/  LOP3.LUT R15, R15, 0xff, RZ, 0xc0, !PT ;  /* 0x000000ff0f0f7812 */ /* 0x020fe200078ec0ff */
[----:B------:R-:W-:Y:S01]  /*1c60*/  BSSY B0, `(.L_x_33) ;  /* 0x0000013000007945 */ /* 0x000fe20003800000 */
[----:B-1----:R-:W-:Y:S02]  /*1c70*/  IADD3 R17, P0, R4, 0x8, RZ ;  /* 0x0000000804117810 */ /* 0x002fe40007f1e0ff */
[----:B------:R-:W-:-:S03]  /*1c80*/  F2FP.F16.E4M3.UNPACK_B R15, R15 ;  /* 0x0000000fff0f723e */ /* 0x000fc600020006ff */
[----:B------:R-:W-:Y:S01]  /*1c90*/  IMAD.X R5, RZ, RZ, R5, P0 ;  /* 0x000000ffff057224 */ /* 0x000fe200000e0605 */
[----:B------:R-:W-:Y:S01]  /*1ca0*/  ISETP.GE.AND P0, PT, R14, 0x9, PT ;  /* 0x000000090e00780c */ /* 0x000fe20003f06270 */
[----:B------:R-:W-:Y:S02]  /*1cb0*/  HADD2.F32 R15, -RZ, R15.H0_H0 ;  /* 0x2000000fff0f7230 */ /* 0x000fe40000004100 */
[----:B------:R-:W-:Y:S01]  /*1cc0*/  IMAD R16, R5, UR4, RZ ;  /* 0x0000000405107c24 */ /* 0x000fe2000f8e02ff */
[----:B------:R-:W-:Y:S01]  /*1cd0*/  ISETP.LT.OR P3, PT, R7, 0x1, !P0 ;  /* 0x000000010700780c */ /* 0x000fe20004761670 */
[----:B------:R-:W-:-:S04]  /*1ce0*/  IMAD.WIDE.U32 R2, R17, UR4, R2 ;  /* 0x0000000411027c25 */ /* 0x000fc8000f8e0002 */
[----:B------:R-:W-:Y:S01]  /*1cf0*/  FMUL R4, R15, R6 ;  /* 0x000000060f047220 */ /* 0x000fe20000400000 */
[----:B------:R-:W-:-:S03]  /*1d00*/  IMAD R17, R17, UR5, R16 ;  /* 0x0000000511117c24 */ /* 0x000fc6000f8e0210 */
[----:B------:R-:W-:Y:S01]  /*1d10*/  FFMA R4, R25, R0, R4 ;  /* 0x0000000019047223 */ /* 0x000fe20000000004 */
[----:B------:R-:W-:-:S04]  /*1d20*/  IADD3 R2, P4, R2, UR6, RZ ;  /* 0x0000000602027c10 */ /* 0x000fc8000ff9e0ff */
[----:B------:R-:W-:Y:S02]  /*1d30*/  F2FP.SATFINITE.E4M3.F32.PACK_AB_MERGE_C R5, RZ, R4, RZ ;  /* 0x00000004ff05723e */ /* 0x000fe400048070ff */
[----:B------:R-:W-:Y:S02]  /*1d40*/  IADD3.X R3, R3, UR7, R17, P4, !PT ;  /* 0x0000000703037c10 */ /* 0x000fe4000a7fe411 */
[----:B------:R-:W-:Y:S01]  /*1d50*/  PRMT R4, RZ, 0x7610, R4 ;  /* 0x00007610ff047816 */ /* 0x000fe20000000004 */
[----:B------:R1:W-:Y:S01]  /*1d60*/  @!P2 STG.E.U8 desc[UR12][R8.64+0x1], R5 ;  /* 0x000001050800a986 */ /* 0x0003e2000c10110c */
[----:B------:R-:W-:Y:S05]  /*1d70*/  @P3 BRA `(.L_x_34) ;  /* 0x0000000000043947 */ /* 0x000fea0003800000 */
[----:B------:R3:W5:Y:S02]  /*1d80*/  LDG.E.U8 R4, desc[UR12][R2.64] ;  /* 0x0000000c02047981 */ /* 0x000764000c1e1100 */
.L_x_34:
[----:B------:R-:W-:Y:S05]  /*1d90*/  BSYNC B0 ;  /* 0x0000000000007941 */ /* 0x000fea0003800000 */
.L_x_33:
[----:B-----5:R-:W-:Y:S01]  /*1da0*/  LOP3.LUT R4, R4, 0xff, RZ, 0xc0, !PT ;  /* 0x000000ff04047812 */ /* 0x020fe200078ec0ff */
[----:B------:R-:W-:Y:S01]  /*1db0*/  BSSY B0, `(.L_x_35) ;  /* 0x000000b000007945 */ /* 0x000fe20003800000 */
[----:B------:R-:W-:Y:S02]  /*1dc0*/  ISETP.LT.OR P2, PT, R7, 0x2, !P0 ;  /* 0x000000020700780c */ /* 0x000fe40004741670 */
[----:B------:R-:W-:-:S05]  /*1dd0*/  F2FP.F16.E4M3.UNPACK_B R4, R4 ;  /* 0x00000004ff04723e */ /* 0x000fca00020006ff */
[----:B-1----:R-:W-:Y:S01]  /*1de0*/  HADD2.F32 R5, -RZ, R4.H0_H0 ;  /* 0x20000004ff057230 */ /* 0x002fe20000004100 */
[----:B------:R-:W-:-:S04]  /*1df0*/  PRMT R4, RZ, 0x7610, R4 ;  /* 0x00007610ff047816 */ /* 0x000fc80000000004 */
[----:B------:R-:W-:-:S04]  /*1e00*/  FMUL R5, R5, R6 ;  /* 0x0000000605057220 */ /* 0x000fc80000400000 */
[----:B------:R-:W-:-:S05]  /*1e10*/  FFMA R5, R26, R0, R5 ;  /* 0x000000001a057223 */ /* 0x000fca0000000005 */
[----:B------:R-:W-:-:S05]  /*1e20*/  F2FP.SATFINITE.E4M3.F32.PACK_AB_MERGE_C R5, RZ, R5, RZ ;  /* 0x00000005ff05723e */ /* 0x000fca00048070ff */
[----:B------:R1:W-:Y:S01]  /*1e30*/  @!P3 STG.E.U8 desc[UR12][R10.64], R5 ;  /* 0x000000050a00b986 */ /* 0x0003e2000c10110c */
[----:B------:R-:W-:Y:S05]  /*1e40*/  @P2 BRA `(.L_x_36) ;  /* 0x0000000000042947 */ /* 0x000fea0003800000 */
[----:B------:R4:W5:Y:S02]  /*1e50*/  LDG.E.U8 R4, desc[UR12][R2.64+0x1] ;  /* 0x0000010c02047981 */ /* 0x000964000c1e1100 */
.L_x_36:
[----:B------:R-:W-:Y:S05]  /*1e60*/  BSYNC B0 ;  /* 0x0000000000007941 */ /* 0x000fea0003800000 */
.L_x_35:
[----:B-----5:R-:W-:Y:S01]  /*1e70*/  LOP3.LUT R4, R4, 0xff, RZ, 0xc0, !PT ;  /* 0x000000ff04047812 */ /* 0x020fe200078ec0ff */
[----:B------:R-:W-:Y:S01]  /*1e80*/  BSSY B0, `(.L_x_37) ;  /* 0x000000b000007945 */ /* 0x000fe20003800000 */
[----:B------:R-:W-:Y:S02]  /*1e90*/  ISETP.LT.OR P3, PT, R7, 0x9, !P1 ;  /* 0x000000090700780c */ /* 0x000fe40004f61670 */
[----:B------:R-:W-:-:S05]  /*1ea0*/  F2FP.F16.E4M3.UNPACK_B R4, R4 ;  /* 0x00000004ff04723e */ /* 0x000fca00020006ff */
[----:B-1----:R-:W-:-:S05]  /*1eb0*/  HADD2.F32 R5, -RZ, R4.H0_H0 ;  /* 0x20000004ff057230 */ /* 0x002fca0000004100 */
[----:B------:R-:W-:-:S04]  /*1ec0*/  FMUL R4, R5, R6 ;  /* 0x0000000605047220 */ /* 0x000fc80000400000 */
[----:B------:R-:W-:-:S05]  /*1ed0*/  FFMA R4, R27, R0, R4 ;  /* 0x000000001b047223 */ /* 0x000fca0000000004 */
[----:B------:R-:W-:Y:S02]  /*1ee0*/  F2FP.SATFINITE.E4M3.F32.PACK_AB_MERGE_C R5, RZ, R4, RZ ;  /* 0x00000004ff05723e */ /* 0x000fe400048070ff */
[----:B------:R-:W-:-:S03]  /*1ef0*/  PRMT R4, RZ, 0x7610, R4 ;  /* 0x00007610ff047816 */ /* 0x000fc60000000004 */
[----:B------:R1:W-:Y:S01]  /*1f00*/  @!P2 STG.E.U8 desc[UR12][R10.64+0x1], R5 ;  /* 0x000001050a00a986 */ /* 0x0003e2000c10110c */
[----:B------:R-:W-:Y:S05]  /*1f10*/  @P3 BRA `(.L_x_38) ;  /* 0x0000000000043947 */ /* 0x000fea0003800000 */
[----:B------:R0:W5:Y:S02]  /*1f20*/  LDG.E.U8 R4, desc[UR12][R12.64+0x8] ;  /* 0x0000080c0c047981 */ /* 0x000164000c1e1100 */
.L_x_38:
[----:B------:R-:W-:Y:S05]  /*1f30*/  BSYNC B0 ;  /* 0x0000000000007941 */ /* 0x000fea0003800000 */
.L_x_37:
        /* <DEDUP_REMOVED lines=12> */
.L_x_40:
[----:B------:R-:W-:Y:S05]  /*2000*/  BSYNC B0 ;  /* 0x0000000000007941 */ /* 0x000fea0003800000 */
.L_x_39:
        /* <DEDUP_REMOVED lines=12> */
.L_x_42:
[----:B------:R-:W-:Y:S05]  /*20d0*/  BSYNC B0 ;  /* 0x0000000000007941 */ /* 0x000fea0003800000 */
.L_x_41:
        /* <DEDUP_REMOVED lines=12> */
.L_x_44:
[----:B------:R-:W-:Y:S05]  /*21a0*/  BSYNC B0 ;  /* 0x0000000000007941 */ /* 0x000fea0003800000 */
.L_x_43:
        /* <DEDUP_REMOVED lines=12> */
.L_x_46:
[----:B------:R-:W-:Y:S05]  /*2270*/  BSYNC B0 ;  /* 0x0000000000007941 */ /* 0x000fea0003800000 */
.L_x_45:
        /* <DEDUP_REMOVED lines=12> */
.L_x_48:
[----:B------:R-:W-:Y:S05]  /*2340*/  BSYNC B0 ;  /* 0x0000000000007941 */ /* 0x000fea0003800000 */
.L_x_47:
        /* <DEDUP_REMOVED lines=12> */
.L_x_50:
[----:B------:R-:W-:Y:S05]  /*2410*/  BSYNC B0 ;  /* 0x0000000000007941 */ /* 0x000fea0003800000 */
.L_x_49:
        /* <DEDUP_REMOVED lines=12> */
.L_x_52:
[----:B------:R-:W-:Y:S05]  /*24e0*/  BSYNC B0 ;  /* 0x0000000000007941 */ /* 0x000fea0003800000 */
.L_x_51:
        /* <DEDUP_REMOVED lines=12> */
.L_x_54:
[----:B------:R-:W-:Y:S05]  /*25b0*/  BSYNC B0 ;  /* 0x0000000000007941 */ /* 0x000fea0003800000 */
.L_x_53:
        /* <DEDUP_REMOVED lines=12> */
.L_x_56:
[----:B------:R-:W-:Y:S05]  /*2680*/  BSYNC B0 ;  /* 0x0000000000007941 */ /* 0x000fea0003800000 */
.L_x_55:
        /* <DEDUP_REMOVED lines=12> */
.L_x_58:
[----:B------:R-:W-:Y:S05]  /*2750*/  BSYNC B0 ;  /* 0x0000000000007941 */ /* 0x000fea0003800000 */
.L_x_57:
        /* <DEDUP_REMOVED lines=12> */
.L_x_60:
[----:B------:R-:W-:Y:S05]  /*2820*/  BSYNC B0 ;  /* 0x0000000000007941 */ /* 0x000fea0003800000 */
.L_x_59:
        /* <DEDUP_REMOVED lines=12> */
.L_x_62:
[----:B------:R-:W-:Y:S05]  /*28f0*/  BSYNC B0 ;  /* 0x0000000000007941 */ /* 0x000fea0003800000 */
.L_x_61:
        /* <DEDUP_REMOVED lines=12> */
.L_x_64:
[----:B------:R-:W-:Y:S05]  /*29c0*/  BSYNC B0 ;  /* 0x0000000000007941 */ /* 0x000fea0003800000 */
.L_x_63:
        /* <DEDUP_REMOVED lines=12> */
.L_x_66:
[----:B------:R-:W-:Y:S05]  /*2a90*/  BSYNC B0 ;  /* 0x0000000000007941 */ /* 0x000fea0003800000 */
.L_x_65:
        /* <DEDUP_REMOVED lines=12> */
.L_x_68:
[----:B------:R-:W-:Y:S05]  /*2b60*/  BSYNC B0 ;  /* 0x0000000000007941 */ /* 0x000fea0003800000 */
.L_x_67:
        /* <DEDUP_REMOVED lines=12> */
.L_x_70:
[----:B------:R-:W-:Y:S05]  /*2c30*/  BSYNC B0 ;  /* 0x0000000000007941 */ /* 0x000fea0003800000 */
.L_x_69:
        /* <DEDUP_REMOVED lines=12> */
.L_x_72:
[----:B------:R-:W-:Y:S05]  /*2d00*/  BSYNC B0 ;  /* 0x0000000000007941 */ /* 0x000fea0003800000 */
.L_x_71:
        /* <DEDUP_REMOVED lines=12> */
.L_x_74:
[----:B------:R-:W-:Y:S05]  /*2dd0*/  BSYNC B0 ;  /* 0x0000000000007941 */ /* 0x000fea0003800000 */
.L_x_73:
        /* <DEDUP_REMOVED lines=12> */
.L_x_76:
[----:B------:R-:W-:Y:S05]  /*2ea0*/  BSYNC B0 ;  /* 0x0000000000007941 */ /* 0x000fea0003800000 */
.L_x_75:
        /* <DEDUP_REMOVED lines=12> */
.L_x_78:
[----:B------:R-:W-:Y:S05]  /*2f70*/  BSYNC B0 ;  /* 0x0000000000007941 */ /* 0x000fea0003800000 */
.L_x_77:
        /* <DEDUP_REMOVED lines=12> */
.L_x_80:
[----:B------:R-:W-:Y:S05]  /*3040*/  BSYNC B0 ;  /* 0x0000000000007941 */ /* 0x000fea0003800000 */
.L_x_79:
        /* <DEDUP_REMOVED lines=12> */
.L_x_82:
[----:B------:R-:W-:Y:S05]  /*3110*/  BSYNC B0 ;  /* 0x0000000000007941 */ /* 0x000fea0003800000 */
.L_x_81:
        /* <DEDUP_REMOVED lines=12> */
.L_x_84:
[----:B------:R-:W-:Y:S05]  /*31e0*/  BSYNC B0 ;  /* 0x0000000000007941 */ /* 0x000fea0003800000 */
.L_x_83:
        /* <DEDUP_REMOVED lines=12> */
.L_x_86:
[----:B------:R-:W-:Y:S05]  /*32b0*/  BSYNC B0 ;  /* 0x0000000000007941 */ /* 0x000fea0003800000 */
.L_x_85:
        /* <DEDUP_REMOVED lines=12> */
.L_x_88:
[----:B------:R-:W-:Y:S05]  /*3380*/  BSYNC B0 ;  /* 0x0000000000007941 */ /* 0x000fea0003800000 */
.L_x_87:
        /* <DEDUP_REMOVED lines=12> */
.L_x_90:
[----:B------:R-:W-:Y:S05]  /*3450*/  BSYNC B0 ;  /* 0x0000000000007941 */ /* 0x000fea0003800000 */
.L_x_89:
        /* <DEDUP_REMOVED lines=12> */
.L_x_92:
[----:B------:R-:W-:Y:S05]  /*3520*/  BSYNC B0 ;  /* 0x0000000000007941 */ /* 0x000fea0003800000 */
.L_x_91:
        /* <DEDUP_REMOVED lines=12> */
.L_x_94:
[----:B------:R-:W-:Y:S05]  /*35f0*/  BSYNC B0 ;  /* 0x0000000000007941 */ /* 0x000fea0003800000 */
.L_x_93:
        /* <DEDUP_REMOVED lines=12> */
.L_x_96:
[----:B------:R-:W-:Y:S05]  /*36c0*/  BSYNC B0 ;  /* 0x0000000000007941 */ /* 0x000fea0003800000 */
.L_x_95:
        /* <DEDUP_REMOVED lines=12> */
.L_x_98:
[----:B------:R-:W-:Y:S05]  /*3790*/  BSYNC B0 ;  /* 0x0000000000007941 */ /* 0x000fea0003800000 */
.L_x_97:
        /* <DEDUP_REMOVED lines=12> */
.L_x_100:
[----:B------:R-:W-:Y:S05]  /*3860*/  BSYNC B0 ;  /* 0x0000000000007941 */ /* 0x000fea0003800000 */
.L_x_99:
        /* <DEDUP_REMOVED lines=12> */
.L_x_102:
[----:B------:R-:W-:Y:S05]  /*3930*/  BSYNC B0 ;  /* 0x0000000000007941 */ /* 0x000fea0003800000 */
.L_x_101:
        /* <DEDUP_REMOVED lines=12> */
.L_x_104:
[----:B------:R-:W-:Y:S05]  /*3a00*/  BSYNC B0 ;  /* 0x0000000000007941 */ /* 0x000fea0003800000 */
.L_x_103:
        /* <DEDUP_REMOVED lines=12> */
.L_x_106:
[----:B------:R-:W-:Y:S05]  /*3ad0*/  BSYNC B0 ;  /* 0x0000000000007941 */ /* 0x000fea0003800000 */
.L_x_105:
        /* <DEDUP_REMOVED lines=12> */
.L_x_108:
[----:B------:R-:W-:Y:S05]  /*3ba0*/  BSYNC B0 ;  /* 0x0000000000007941 */ /* 0x000fea0003800000 */
.L_x_107:
        /* <DEDUP_REMOVED lines=12> */
.L_x_110:
[----:B------:R-:W-:Y:S05]  /*3c70*/  BSYNC B0 ;  /* 0x0000000000007941 */ /* 0x000fea0003800000 */
.L_x_109:
        /* <DEDUP_REMOVED lines=12> */
.L_x_112:
[----:B------:R-:W-:Y:S05]  /*3d40*/  BSYNC B0 ;  /* 0x0000000000007941 */ /* 0x000fea0003800000 */
.L_x_111:
        /* <DEDUP_REMOVED lines=12> */
.L_x_114:
[----:B------:R-:W-:Y:S05]  /*3e10*/  BSYNC B0 ;  /* 0x0000000000007941 */ /* 0x000fea0003800000 */
.L_x_113:
        /* <DEDUP_REMOVED lines=12> */
.L_x_116:
[----:B------:R-:W-:Y:S05]  /*3ee0*/  BSYNC B0 ;  /* 0x0000000000007941 */ /* 0x000fea0003800000 */
.L_x_115:
        /* <DEDUP_REMOVED lines=12> */
.L_x_118:
[----:B------:R-:W-:Y:S05]  /*3fb0*/  BSYNC B0 ;  /* 0x0000000000007941 */ /* 0x000fea0003800000 */
.L_x_117:
        /* <DEDUP_REMOVED lines=12> */
.L_x_120:
[----:B------:R-:W-:Y:S05]  /*4080*/  BSYNC B0 ;  /* 0x0000000000007941 */ /* 0x000fea0003800000 */
.L_x_119:
        /* <DEDUP_REMOVED lines=12> */
.L_x_122:
[----:B------:R-:W-:Y:S05]  /*4150*/  BSYNC B0 ;  /* 0x0000000000007941 */ /* 0x000fea0003800000 */
.L_x_121:
        /* <DEDUP_REMOVED lines=12> */
.L_x_124:
[----:B------:R-:W-:Y:S05]  /*4220*/  BSYNC B0 ;  /* 0x0000000000007941 */ /* 0x000fea0003800000 */
.L_x_123:
        /* <DEDUP_REMOVED lines=12> */
.L_x_126:
[----:B------:R-:W-:Y:S05]  /*42f0*/  BSYNC B0 ;  /* 0x0000000000007941 */ /* 0x000fea0003800000 */
.L_x_125:
        /* <DEDUP_REMOVED lines=12> */
.L_x_128:
[----:B------:R-:W-:Y:S05]  /*43c0*/  BSYNC B0 ;  /* 0x0000000000007941 */ /* 0x000fea0003800000 */
.L_x_127:
        /* <DEDUP_REMOVED lines=12> */
.L_x_130:
[----:B------:R-:W-:Y:S05]  /*4490*/  BSYNC B0 ;  /* 0x0000000000007941 */ /* 0x000fea0003800000 */
.L_x_129:
        /* <DEDUP_REMOVED lines=12> */
.L_x_132:
[----:B------:R-:W-:Y:S05]  /*4560*/  BSYNC B0 ;  /* 0x0000000000007941 */ /* 0x000fea0003800000 */
.L_x_131:
        /* <DEDUP_REMOVED lines=12> */
.L_x_134:
[----:B------:R-:W-:Y:S05]  /*4630*/  BSYNC B0 ;  /* 0x0000000000007941 */ /* 0x000fea0003800000 */
.L_x_133:
        /* <DEDUP_REMOVED lines=12> */
.L_x_136:
[----:B------:R-:W-:Y:S05]  /*4700*/  BSYNC B0 ;  /* 0x0000000000007941 */ /* 0x000fea0003800000 */
.L_x_135:
        /* <DEDUP_REMOVED lines=12> */
.L_x_138:
[----:B------:R-:W-:Y:S05]  /*47d0*/  BSYNC B0 ;  /* 0x0000000000007941 */ /* 0x000fea0003800000 */
.L_x_137:
        /* <DEDUP_REMOVED lines=12> */
.L_x_140:
[----:B------:R-:W-:Y:S05]  /*48a0*/  BSYNC B0 ;  /* 0x0000000000007941 */ /* 0x000fea0003800000 */
.L_x_139:
        /* <DEDUP_REMOVED lines=12> */
.L_x_142:
[----:B------:R-:W-:Y:S05]  /*4970*/  BSYNC B0 ;  /* 0x0000000000007941 */ /* 0x000fea0003800000 */
.L_x_141:
[----:B-----5:R-:W-:Y:S01]  /*4980*/  F2FP.F16.E4M3.UNPACK_B R4, R4 ;  /* 0x00000004ff04723e */ /* 0x020fe200020006ff */
[----:B------:R-:W-:Y:S01]  /*4990*/  BSSY B0, `(.L_x_143) ;  /* 0x000000a000007945 */ /* 0x000fe20003800000 */
[----:B------:R-:W-:-:S03]  /*49a0*/  ISETP.LT.OR P2, PT, R7, 0x72, !P1 ;  /* 0x000000720700780c */ /* 0x000fc60004f41670 */
        /* <DEDUP_REMOVED lines=8> */
.L_x_144:
[----:B------:R-:W-:Y:S05]  /*4a30*/  BSYNC B0 ;  /* 0x0000000000007941 */ /* 0x000fea0003800000 */
.L_x_143:
[----:B-----5:R-:W-:Y:S01]  /*4a40*/  F2FP.F16.E4M3.UNPACK_B R4, R4 ;  /* 0x00000004ff04723e */ /* 0x020fe200020006ff */
[----:B------:R-:W-:Y:S01]  /*4a50*/  BSSY B0, `(.L_x_145) ;  /* 0x000000a000007945 */ /* 0x000fe20003800000 */
[----:B------:R-:W-:-:S03]  /*4a60*/  ISETP.LT.OR P3, PT, R7, 0x71, !P0 ;  /* 0x000000710700780c */ /* 0x000fc60004761670 */
        /* <DEDUP_REMOVED lines=8> */
.L_x_146:
[----:B------:R-:W-:Y:S05]  /*4af0*/  BSYNC B0 ;  /* 0x0000000000007941 */ /* 0x000fea0003800000 */
.L_x_145:
        /* <DEDUP_REMOVED lines=11> */
.L_x_148:
[----:B------:R-:W-:Y:S05]  /*4bb0*/  BSYNC B0 ;  /* 0x0000000000007941 */ /* 0x000fea0003800000 */
.L_x_147:
        /* <DEDUP_REMOVED lines=11> */
.L_x_150:
[----:B------:R-:W-:Y:S05]  /*4c70*/  BSYNC B0 ;  /* 0x0000000000007941 */ /* 0x000fea0003800000 */
.L_x_149:
        /* <DEDUP_REMOVED lines=11> */
.L_x_152:
[----:B------:R-:W-:Y:S05]  /*4d30*/  BSYNC B0 ;  /* 0x0000000000007941 */ /* 0x000fea0003800000 */
.L_x_151:
        /* <DEDUP_REMOVED lines=11> */
.L_x_154:
[----:B------:R-:W-:Y:S05]  /*4df0*/  BSYNC B0 ;  /* 0x0000000000007941 */ /* 0x000fea0003800000 */
.L_x_153:
        /* <DEDUP_REMOVED lines=11> */
.L_x_156:
[----:B------:R-:W-:Y:S05]  /*4eb0*/  BSYNC B0 ;  /* 0x0000000000007941 */ /* 0x000fea0003800000 */
.L_x_155:
[----:B-----5:R-:W-:-:S05]  /*4ec0*/  F2FP.F16.E4M3.UNPACK_B R4, R4 ;  /* 0x00000004ff04723e */ /* 0x020fca00020006ff */
[----:B0--34-:R-:W-:-:S05]  /*4ed0*/  HADD2.F32 R3, -RZ, R4.H0_H0 ;  /* 0x20000004ff037230 */ /* 0x019fca0000004100 */
[----:B------:R-:W-:-:S04]  /*4ee0*/  FMUL R6, R3, R6 ;  /* 0x0000000603067220 */ /* 0x000fc80000400000 */
[----:B------:R-:W-:-:S05]  /*4ef0*/  FFMA R6, R87, R0, R6 ;  /* 0x0000000057067223 */ /* 0x000fca0000000006 */
[----:B------:R-:W-:Y:S01]  /*4f00*/  F2FP.SATFINITE.E4M3.F32.PACK_AB_MERGE_C R3, RZ, R6, RZ ;  /* 0x00000006ff03723e */ /* 0x000fe200048070ff */
[----:B------:R-:W-:Y:S06]  /*4f10*/  @P0 EXIT ;  /* 0x000000000000094d */ /* 0x000fec0003800000 */
[----:B------:R-:W-:Y:S01]  /*4f20*/  STG.E.U8 desc[UR12][R10.64+0x79], R3 ;  /* 0x000079030a007986 */ /* 0x000fe2000c10110c */
[----:B------:R-:W-:Y:S05]  /*4f30*/  EXIT ;  /* 0x000000000000794d */ /* 0x000fea0003800000 */
.L_x_28:
[----:B------:R-:W-:Y:S01]  /*4f40*/  ISETP.GE.AND P1, PT, R14, 0x1, PT ;  /* 0x000000010e00780c */ /* 0x000fe20003f26270 */
[-C--:B--2---:R-:W-:Y:S01]  /*4f50*/  FMUL R24, R24, R0.reuse ;  /* 0x0000000018187220 */ /* 0x084fe20000400000 */
[----:B------:R-:W-:Y:S01]  /*4f60*/  ISETP.GE.AND P0, PT, R14, 0x9, PT ;  /* 0x000000090e00780c */ /* 0x000fe20003f06270 */
[-C--:B------:R-:W-:Y:S01]  /*4f70*/  FMUL R25, R25, R0.reuse ;  /* 0x0000000019197220 */ /* 0x080fe20000400000 */
[----:B------:R-:W-:Y:S01]  /*4f80*/  ISETP.LT.OR P2, PT, R7, 0x1, !P1 ;  /* 0x000000010700780c */ /* 0x000fe20004f41670 */
[----:B------:R-:W-:Y:S01]  /*4f90*/  FMUL R26, R26, R0 ;  /* 0x000000001a1a7220 */ /* 0x000fe20000400000 */
[----:B------:R-:W-:Y:S01]  /*4fa0*/  F2FP.SATFINITE.E4M3.F32.PACK_AB_MERGE_C R3, RZ, R24, RZ ;  /* 0x00000018ff03723e */ /* 0x000fe200048070ff */
[-C--:B------:R-:W-:Y:S01]  /*4fb0*/  FMUL R27, R27, R0.reuse ;  /* 0x000000001b1b7220 */ /* 0x080fe20000400000 */
[C---:B------:R-:W-:Y:S01]  /*4fc0*/  ISETP.LT.OR P3, PT, R7.reuse, 0x1, !P0 ;  /* 0x000000010700780c */ /* 0x040fe20004761670 */
[-C--:B------:R-:W-:Y:S01]  /*4fd0*/  FMUL R28, R28, R0.reuse ;  /* 0x000000001c1c7220 */ /* 0x080fe20000400000 */
[----:B------:R-:W-:Y:S01]  /*4fe0*/  ISETP.LT.OR P4, PT, R7, 0x2, !P0 ;  /* 0x000000020700780c */ /* 0x000fe20004781670 */
[-C--:B------:R-:W-:Y:S01]  /*4ff0*/  FMUL R29, R29, R0.reuse ;  /* 0x000000001d1d7220 */ /* 0x080fe20000400000 */
[C---:B------:R-:W-:Y:S01]  /*5000*/  ISETP.LT.OR P5, PT, R7.reuse, 0x9, !P1 ;  /* 0x000000090700780c */ /* 0x040fe20004fa1670 */
[-C--:B------:R-:W-:Y:S01]  /*5010*/  FMUL R30, R30, R0.reuse ;  /* 0x000000001e1e7220 */ /* 0x080fe20000400000 */
[----:B------:R-:W-:Y:S01]  /*5020*/  ISETP.LT.OR P6, PT, R7, 0xa, !P1 ;  /* 0x0000000a0700780c */ /* 0x000fe20004fc1670 */
[-C--:B------:R-:W-:Y:S01]  /*5030*/  FMUL R31, R31, R0.reuse ;  /* 0x000000001f1f7220 */ /* 0x080fe20000400000 */
[----:B------:R-:W-:Y:S01]  /*5040*/  F2FP.SATFINITE.E4M3.F32.PACK_AB_MERGE_C R25, RZ, R25, RZ ;  /* 0x00000019ff19723e */ /* 0x000fe200048070ff */
[----:B------:R0:W-:Y:S01]  /*5050*/  @!P2 STG.E.U8 desc[UR12][R8.64], R3 ;  /* 0x000000030800a986 */ /* 0x0001e2000c10110c */
[----:B------:R-:W-:Y:S01]  /*5060*/  ISETP.LT.OR P2, PT, R7, 0x2, !P1 ;  /* 0x000000020700780c */ /* 0x000fe20004f41670 */
[-C--:B------:R-:W-:Y:S01]  /*5070*/  FMUL R32, R32, R0.reuse ;  /* 0x0000000020207220 */ /* 0x080fe20000400000 */
[----:B------:R-:W-:Y:S01]  /*5080*/  F2FP.SATFINITE.E4M3.F32.PACK_AB_MERGE_C R27, RZ, R27, RZ ;  /* 0x0000001bff1b723e */ /* 0x000fe200048070ff */
[----:B------:R-:W-:Y:S01]  /*5090*/  FMUL R33, R33, R0 ;  /* 0x0000000021217220 */ /* 0x000fe20000400000 */
[----:B------:R-:W-:Y:S01]  /*50a0*/  F2FP.SATFINITE.E4M3.F32.PACK_AB_MERGE_C R5, RZ, R28, RZ ;  /* 0x0000001cff05723e */ /* 0x000fe200048070ff */
[-C--:B------:R-:W-:Y:S01]  /*50b0*/  FMUL R34, R34, R0.reuse ;  /* 0x0000000022227220 */ /* 0x080fe20000400000 */
[----:B------:R-:W-:Y:S01]  /*50c0*/  F2FP.SATFINITE.E4M3.F32.PACK_AB_MERGE_C R29, RZ, R29, RZ ;  /* 0x0000001dff1d723e */ /* 0x000fe200048070ff */
[-C--:B------:R-:W-:Y:S01]  /*50d0*/  FMUL R35, R35, R0.reuse ;  /* 0x0000000023237220 */ /* 0x080fe20000400000 */
[----:B------:R-:W-:Y:S01]  /*50e0*/  F2FP.SATFINITE.E4M3.F32.PACK_AB_MERGE_C R31, RZ, R31, RZ ;  /* 0x0000001fff1f723e */ /* 0x000fe200048070ff */
[-C--:B------:R-:W-:Y:S01]  /*50f0*/  FMUL R36, R36, R0.reuse ;  /* 0x0000000024247220 */ /* 0x080fe20000400000 */
[----:B------:R-:W-:Y:S01]  /*5100*/  F2FP.SATFINITE.E4M3.F32.PACK_AB_MERGE_C R33, RZ, R33, RZ ;  /* 0x00000021ff21723e */ /* 0x000fe200048070ff */
[----:B------:R-:W-:Y:S01]  /*5110*/  FMUL R37, R37, R0 ;  /* 0x0000000025257220 */ /* 0x000fe20000400000 */
[----:B0-----:R-:W-:Y:S01]  /*5120*/  F2FP.SATFINITE.E4M3.F32.PACK_AB_MERGE_C R3, RZ, R26, RZ ;  /* 0x0000001aff03723e */ /* 0x001fe200048070ff */
[----:B------:R-:W-:Y:S01]  /*5130*/  @!P2 STG.E.U8 desc[UR12][R8.64+0x1], R25 ;  /* 0x000001190800a986 */ /* 0x000fe2000c10110c */
[C---:B------:R-:W-:Y:S01]  /*5140*/  ISETP.LT.OR P2, PT, R7.reuse, 0x11, !P0 ;  /* 0x000000110700780c */ /* 0x040fe20004741670 */
[----:B------:R-:W-:Y:S01]  /*5150*/  FMUL R38, R38, R0 ;  /* 0x0000000026267220 */ /* 0x000fe20000400000 */
[----:B------:R-:W-:Y:S01]  /*5160*/  F2FP.SATFINITE.E4M3.F32.PACK_AB_MERGE_C R13, RZ, R34, RZ ;  /* 0x00000022ff0d723e */ /* 0x000fe200048070ff */
[----:B------:R0:W-:Y:S01]  /*5170*/  @!P3 STG.E.U8 desc[UR12][R10.64], R3 ;  /* 0x000000030a00b986 */ /* 0x0001e2000c10110c */
[----:B------:R-:W-:Y:S01]  /*5180*/  ISETP.LT.OR P3, PT, R7, 0x9, !P0 ;  /* 0x000000090700780c */ /* 0x000fe20004761670 */
[-C--:B------:R-:W-:Y:S01]  /*5190*/  FMUL R39, R39, R0.reuse ;  /* 0x0000000027277220 */ /* 0x080fe20000400000 */
[----:B------:R-:W-:Y:S01]  /*51a0*/  F2FP.SATFINITE.E4M3.F32.PACK_AB_MERGE_C R35, RZ, R35, RZ ;  /* 0x00000023ff23723e */ /* 0x000fe200048070ff */
[----:B------:R-:W-:Y:S01]  /*51b0*/  @!P4 STG.E.U8 desc[UR12][R10.64+0x1], R27 ;  /* 0x0000011b0a00c986 */ /* 0x000fe2000c10110c */
[C---:B------:R-:W-:Y:S01]  /*51c0*/  ISETP.LT.OR P4, PT, R7.reuse, 0xa, !P0 ;  /* 0x0000000a0700780c */ /* 0x040fe20004781670 */
[-C--:B------:R-:W-:Y:S01]  /*51d0*/  FMUL R40, R40, R0.reuse ;  /* 0x0000000028287220 */ /* 0x080fe20000400000 */
[----:B------:R-:W-:Y:S01]  /*51e0*/  F2FP.SATFINITE.E4M3.F32.PACK_AB_MERGE_C R37, RZ, R37, RZ ;  /* 0x00000025ff25723e */ /* 0x000fe200048070ff */
[----:B------:R1:W-:Y:S01]  /*51f0*/  @!P5 STG.E.U8 desc[UR12][R8.64+0x8], R5 ;  /* 0x000008050800d986 */ /* 0x0003e2000c10110c */
[----:B------:R-:W-:Y:S01]  /*5200*/  ISETP.LT.OR P5, PT, R7, 0x11, !P1 ;  /* 0x000000110700780c */ /* 0x000fe20004fa1670 */
[-C--:B------:R-:W-:Y:S01]  /*5210*/  FMUL R41, R41, R0.reuse ;  /* 0x0000000029297220 */ /* 0x080fe20000400000 */
[----:B------:R-:W-:Y:S01]  /*5220*/  F2FP.SATFINITE.E4M3.F32.PACK_AB_MERGE_C R39, RZ, R39, RZ ;  /* 0x00000027ff27723e */ /* 0x000fe200048070ff */
[----:B------:R-:W-:Y:S01]  /*5230*/  @!P6 STG.E.U8 desc[UR12][R8.64+0x9], R29 ;  /* 0x0000091d0800e986 */ /* 0x000fe2000c10110c */
[----:B------:R-:W-:Y:S01]  /*5240*/  ISETP.LT.OR P6, PT, R7, 0x12, !P1 ;  /* 0x000000120700780c */ /* 0x000fe20004fc1670 */
[----:B------:R-:W-:Y:S01]  /*5250*/  FMUL R42, R42, R0 ;  /* 0x000000002a2a7220 */ /* 0x000fe20000400000 */
[----:B0-----:R-:W-:Y:S01]  /*5260*/  F2FP.SATFINITE.E4M3.F32.PACK_AB_MERGE_C R3, RZ, R30, RZ ;  /* 0x0000001eff03723e */ /* 0x001fe200048070ff */
[-C--:B------:R-:W-:Y:S01]  /*5270*/  FMUL R43, R43, R0.reuse ;  /* 0x000000002b2b7220 */ /* 0x080fe20000400000 */
[-C--:B------:R-:W-:Y:S01]  /*5280*/  FMUL R44, R44, R0.reuse ;  /* 0x000000002c2c7220 */ /* 0x080fe20000400000 */
[----:B------:R-:W-:Y:S01]  /*5290*/  @!P4 STG.E.U8 desc[UR12][R10.64+0x9], R31 ;  /* 0x0000091f0a00c986 */ /* 0x000fe2000c10110c */
[----:B------:R-:W-:Y:S01]  /*52a0*/  ISETP.LT.OR P4, PT, R7, 0x1a, !P1 ;  /* 0x0000001a0700780c */ /* 0x000fe20004f81670 */
[----:B------:R-:W-:Y:S01]  /*52b0*/  FMUL R45, R45, R0 ;  /* 0x000000002d2d7220 */ /* 0x000fe20000400000 */
[----:B-1----:R-:W-:Y:S01]  /*52c0*/  F2FP.SATFINITE.E4M3.F32.PACK_AB_MERGE_C R5, RZ, R32, RZ ;  /* 0x00000020ff05723e */ /* 0x002fe200048070ff */
[----:B------:R0:W-:Y:S01]  /*52d0*/  @!P3 STG.E.U8 desc[UR12][R10.64+0x8], R3 ;  /* 0x000008030a00b986 */ /* 0x0001e2000c10110c */
        /* <DEDUP_REMOVED lines=9> */
[-C--:B------:R-:W-:Y:S01]  /*5370*/  FMUL R48, R48, R0.reuse ;  /* 0x0000000030307220 */ /* 0x080fe20000400000 */
[-C--:B------:R-:W-:Y:S01]  /*5380*/  FMUL R49, R49, R0.reuse ;  /* 0x0000000031317220 */ /* 0x080fe20000400000 */
[----:B------:R2:W-:Y:S01]  /*5390*/  @!P2 STG.E.U8 desc[UR12][R10.64+0x10], R13 ;  /* 0x0000100d0a00a986 */ /* 0x0005e2000c10110c */
[----:B------:R-:W-:Y:S01]  /*53a0*/  ISETP.LT.OR P2, PT, R7, 0x19, !P1 ;  /* 0x000000190700780c */ /* 0x000fe20004f41670 */
[----:B------:R-:W-:Y:S01]  /*53b0*/  FMUL R50, R50, R0 ;  /* 0x0000000032327220 */ /* 0x000fe20000400000 */
[----:B0-----:R-:W-:Y:S01]  /*53c0*/  F2FP.SATFINITE.E4M3.F32.PACK_AB_MERGE_C R3, RZ, R36, RZ ;  /* 0x00000024ff03723e */ /* 0x001fe200048070ff */
[----:B------:R-:W-:Y:S01]  /*53d0*/  @!P3 STG.E.U8 desc[UR12][R10.64+0x11], R35 ;  /* 0x000011230a00b986 */ /* 0x000fe2000c10110c */
[----:B-1----:R-:W-:Y:S01]  /*53e0*/  F2FP.SATFINITE.E4M3.F32.PACK_AB_MERGE_C R5, RZ, R38, RZ ;  /* 0x00000026ff05723e */ /* 0x002fe200048070ff */
[-C--:B------:R-:W-:Y:S01]  /*53f0*/  FMUL R51, R51, R0.reuse ;  /* 0x0000000033337220 */ /* 0x080fe20000400000 */
[C---:B------:R-:W-:Y:S01]  /*5400*/  ISETP.LT.OR P3, PT, R7.reuse, 0x21, !P1 ;  /* 0x000000210700780c */ /* 0x040fe20004f61670 */
[----:B------:R-:W-:Y:S01]  /*5410*/  @!P4 STG.E.U8 desc[UR12][R8.64+0x19], R37 ;  /* 0x000019250800c986 */ /* 0x000fe2000c10110c */
[----:B------:R-:W-:Y:S01]  /*5420*/  ISETP.LT.OR P4, PT, R7, 0x22, !P1 ;  /* 0x000000220700780c */ /* 0x000fe20004f81670 */
[-C--:B------:R-:W-:Y:S01]  /*5430*/  FMUL R52, R52, R0.reuse ;  /* 0x0000000034347220 */ /* 0x080fe20000400000 */
[----:B------:R-:W-:Y:S01]  /*5440*/  F2FP.SATFINITE.E4M3.F32.PACK_AB_MERGE_C R45, RZ, R45, RZ ;  /* 0x0000002dff2d723e */ /* 0x000fe200048070ff */
[----:B------:R-:W-:Y:S01]  /*5450*/  FMUL R53, R53, R0 ;  /* 0x0000000035357220 */ /* 0x000fe20000400000 */
[----:B--2---:R-:W-:Y:S01]  /*5460*/  F2FP.SATFINITE.E4M3.F32.PACK_AB_MERGE_C R13, RZ, R44, RZ ;  /* 0x0000002cff0d723e */ /* 0x004fe200048070ff */
        /* <DEDUP_REMOVED lines=11> */
[----:B------:R-:W-:Y:S01]  /*5520*/  F2FP.SATFINITE.E4M3.F32.PACK_AB_MERGE_C R51, RZ, R51, RZ ;  /* 0x00000033ff33723e */ /* 0x000fe200048070ff */
[----:B------:R-:W-:Y:S01]  /*5530*/  @!P4 STG.E.U8 desc[UR12][R8.64+0x21], R41 ;  /* 0x000021290800c986 */ /* 0x000fe2000c10110c */
[----:B0-----:R-:W-:Y:S01]  /*5540*/  F2FP.SATFINITE.E4M3.F32.PACK_AB_MERGE_C R3, RZ, R40, RZ ;  /* 0x00000028ff03723e */ /* 0x001fe200048070ff */
[-C--:B------:R-:W-:Y:S01]  /*5550*/  FMUL R57, R57, R0.reuse ;  /* 0x0000000039397220 */ /* 0x080fe20000400000 */
[C---:B------:R-:W-:Y:S01]  /*5560*/  ISETP.LT.OR P4, PT, R7.reuse, 0x2a, !P0 ;  /* 0x0000002a0700780c */ /* 0x040fe20004781670 */
[----:B------:R-:W-:Y:S01]  /*5570*/  FMUL R58, R58, R0 ;  /* 0x000000003a3a7220 */ /* 0x000fe20000400000 */
[----:B-1----:R-:W-:Y:S01]  /*5580*/  F2FP.SATFINITE.E4M3.F32.PACK_AB_MERGE_C R5, RZ, R42, RZ ;  /* 0x0000002aff05723e */ /* 0x002fe200048070ff */
[----:B------:R0:W-:Y:S01]  /*5590*/  @!P3 STG.E.U8 desc[UR12][R8.64+0x20], R3 ;  /* 0x000020030800b986 */ /* 0x0001e2000c10110c */
[----:B------:R-:W-:Y:S01]  /*55a0*/  ISETP.LT.OR P3, PT, R7, 0x2a, !P1 ;  /* 0x0000002a0700780c */ /* 0x000fe20004f61670 */
[-C--:B------:R-:W-:Y:S01]  /*55b0*/  FMUL R59, R59, R0.reuse ;  /* 0x000000003b3b7220 */ /* 0x080fe20000400000 */
[----:B------:R-:W-:Y:S01]  /*55c0*/  F2FP.SATFINITE.E4M3.F32.PACK_AB_MERGE_C R53, RZ, R53, RZ ;  /* 0x00000035ff35723e */ /* 0x000fe200048070ff */
[----:B------:R1:W-:Y:S01]  /*55d0*/  @!P5 STG.E.U8 desc[UR12][R10.64+0x20], R5 ;  /* 0x000020050a00d986 */ /* 0x0003e2000c10110c */
[C---:B------:R-:W-:Y:S01]  /*55e0*/  ISETP.LT.OR P5, PT, R7.reuse, 0x31, !P1 ;  /* 0x000000310700780c */ /* 0x040fe20004fa1670 */
[-C--:B------:R-:W-:Y:S01]  /*55f0*/  FMUL R60, R60, R0.reuse ;  /* 0x000000003c3c7220 */ /* 0x080fe20000400000 */
[----:B------:R-:W-:Y:S01]  /*5600*/  F2FP.SATFINITE.E4M3.F32.PACK_AB_MERGE_C R55, RZ, R55, RZ ;  /* 0x00000037ff37723e */ /* 0x000fe200048070ff */
[----:B------:R-:W-:Y:S01]  /*5610*/  @!P6 STG.E.U8 desc[UR12][R10.64+0x21], R43 ;  /* 0x0000212b0a00e986 */ /* 0x000fe2000c10110c */
[----:B------:R-:W-:Y:S01]  /*5620*/  ISETP.LT.OR P6, PT, R7, 0x32, !P1 ;  /* 0x000000320700780c */ /* 0x000fe20004fc1670 */
[-C--:B------:R-:W-:Y:S01]  /*5630*/  FMUL R61, R61, R0.reuse ;  /* 0x000000003d3d7220 */ /* 0x080fe20000400000 */
[----:B------:R-:W-:Y:S01]  /*5640*/  F2FP.SATFINITE.E4M3.F32.PACK_AB_MERGE_C R57, RZ, R57, RZ ;  /* 0x00000039ff39723e */ /* 0x000fe200048070ff */
        /* <DEDUP_REMOVED lines=83> */
[-C--:B------:R-:W-:Y:S01]  /*5b80*/  FMUL R86, R86, R0.reuse ;  /* 0x0000000056567220 */ /* 0x080fe20000400000 */
[----:B------:R-:W-:Y:S01]  /*5b90*/  @!P6 STG.E.U8 desc[UR12][R10.64+0x49], R63 ;  /* 0x0000493f0a00e986 */ /* 0x000fe2000c10110c */
[----:B------:R-:W-:Y:S01]  /*5ba0*/  ISETP.LT.OR P6, PT, R7, 0x5a, !P1 ;  /* 0x0000005a0700780c */ /* 0x000fe20004fc1670 */
[----:B------:R-:W-:Y:S01]  /*5bb0*/  FMUL R0, R87, R0 ;  /* 0x0000000057007220 */ /* 0x000fe20000400000 */
[----:B------:R-:W-:Y:S01]  /*5bc0*/  F2FP.SATFINITE.E4M3.F32.PACK_AB_MERGE_C R81, RZ, R81, RZ ;  /* 0x00000051ff51723e */ /* 0x000fe200048070ff */
[----:B------:R2:W-:Y:S01]  /*5bd0*/  @!P2 STG.E.U8 desc[UR12][R8.64+0x50], R13 ;  /* 0x0000500d0800a986 */ /* 0x0005e2000c10110c */
[----:B------:R-:W-:-:S02]  /*5be0*/  ISETP.LT.OR P2, PT, R7, 0x51, !P0 ;  /* 0x000000510700780c */ /* 0x000fc40004741670 */
[----:B0-----:R-:W-:Y:S01]  /*5bf0*/  F2FP.SATFINITE.E4M3.F32.PACK_AB_MERGE_C R3, RZ, R66, RZ ;  /* 0x00000042ff03723e */ /* 0x001fe200048070ff */
[----:B------:R-:W-:Y:S01]  /*5c00*/  @!P3 STG.E.U8 desc[UR12][R8.64+0x51], R65 ;  /* 0x000051410800b986 */ /* 0x000fe2000c10110c */
[----:B-1----:R-:W-:Y:S02]  /*5c10*/  F2FP.SATFINITE.E4M3.F32.PACK_AB_MERGE_C R5, RZ, R68, RZ ;  /* 0x00000044ff05723e */ /* 0x002fe400048070ff */
[C---:B------:R-:W-:Y:S01]  /*5c20*/  ISETP.LT.OR P3, PT, R7.reuse, 0x5a, !P0 ;  /* 0x0000005a0700780c */ /* 0x040fe20004761670 */
[----:B------:R-:W-:Y:S01]  /*5c30*/  @!P4 STG.E.U8 desc[UR12][R10.64+0x51], R67 ;  /* 0x000051430a00c986 */ /* 0x000fe2000c10110c */
[C---:B------:R-:W-:Y:S02]  /*5c40*/  ISETP.LT.OR P4, PT, R7.reuse, 0x61, !P1 ;  /* 0x000000610700780c */ /* 0x040fe40004f81670 */
[----:B------:R-:W-:Y:S02]  /*5c50*/  F2FP.SATFINITE.E4M3.F32.PACK_AB_MERGE_C R83, RZ, R83, RZ ;  /* 0x00000053ff53723e */ /* 0x000fe400048070ff */
[----:B--2---:R-:W-:Y:S01]  /*5c60*/  F2FP.SATFINITE.E4M3.F32.PACK_AB_MERGE_C R13, RZ, R74, RZ ;  /* 0x0000004aff0d723e */ /* 0x004fe200048070ff */
[----:B------:R0:W-:Y:S01]  /*5c70*/  @!P2 STG.E.U8 desc[UR12][R10.64+0x50], R3 ;  /* 0x000050030a00a986 */ /* 0x0001e2000c10110c */
[----:B------:R-:W-:-:S02]  /*5c80*/  ISETP.LT.OR P2, PT, R7, 0x59, !P0 ;  /* 0x000000590700780c */ /* 0x000fc40004741670 */
[----:B------:R-:W-:Y:S01]  /*5c90*/  F2FP.SATFINITE.E4M3.F32.PACK_AB_MERGE_C R85, RZ, R85, RZ ;  /* 0x00000055ff55723e */ /* 0x000fe200048070ff */
[----:B------:R1:W-:Y:S01]  /*5ca0*/  @!P5 STG.E.U8 desc[UR12][R8.64+0x58], R5 ;  /* 0x000058050800d986 */ /* 0x0003e2000c10110c */
[----:B------:R-:W-:-:S03]  /*5cb0*/  ISETP.LT.OR P5, PT, R7, 0x62, !P1 ;  /* 0x000000620700780c */ /* 0x000fc60004fa1670 */
[----:B------:R-:W-:Y:S01]  /*5cc0*/  @!P6 STG.E.U8 desc[UR12][R8.64+0x59], R69 ;  /* 0x000059450800e986 */ /* 0x000fe2000c10110c */
[C---:B------:R-:W-:Y:S02]  /*5cd0*/  ISETP.LT.OR P6, PT, R7.reuse, 0x61, !P0 ;  /* 0x000000610700780c */ /* 0x040fe400047c1670 */
[----:B0-----:R-:W-:Y:S01]  /*5ce0*/  F2FP.SATFINITE.E4M3.F32.PACK_AB_MERGE_C R3, RZ, R70, RZ ;  /* 0x00000046ff03723e */ /* 0x001fe200048070ff */
[----:B------:R-:W-:Y:S01]  /*5cf0*/  @!P3 STG.E.U8 desc[UR12][R10.64+0x59], R71 ;  /* 0x000059470a00b986 */ /* 0x000fe2000c10110c */
[C---:B------:R-:W-:Y:S02]  /*5d00*/  ISETP.LT.OR P3, PT, R7.reuse, 0x69, !P1 ;  /* 0x000000690700780c */ /* 0x040fe40004f61670 */
[----:B-1----:R-:W-:Y:S01]  /*5d10*/  F2FP.SATFINITE.E4M3.F32.PACK_AB_MERGE_C R5, RZ, R72, RZ ;  /* 0x00000048ff05723e */ /* 0x002fe200048070ff */
[----:B------:R0:W-:Y:S01]  /*5d20*/  @!P2 STG.E.U8 desc[UR12][R10.64+0x58], R3 ;  /* 0x000058030a00a986 */ /* 0x0001e2000c10110c */
[----:B------:R-:W-:-:S03]  /*5d30*/  ISETP.LT.OR P2, PT, R7, 0x62, !P0 ;  /* 0x000000620700780c */ /* 0x000fc60004741670 */
[----:B------:R1:W-:Y:S01]  /*5d40*/  @!P4 STG.E.U8 desc[UR12][R8.64+0x60], R5 ;  /* 0x000060050800c986 */ /* 0x0003e2000c10110c */
[----:B------:R-:W-:-:S03]  /*5d50*/  ISETP.LT.OR P4, PT, R7, 0x69, !P0 ;  /* 0x000000690700780c */ /* 0x000fc60004781670 */
[----:B------:R-:W-:Y:S01]  /*5d60*/  @!P5 STG.E.U8 desc[UR12][R8.64+0x61], R73 ;  /* 0x000061490800d986 */ /* 0x000fe2000c10110c */
[----:B------:R-:W-:-:S03]  /*5d70*/  ISETP.LT.OR P5, PT, R7, 0x6a, !P0 ;  /* 0x0000006a0700780c */ /* 0x000fc600047a1670 */
[----:B------:R2:W-:Y:S01]  /*5d80*/  @!P6 STG.E.U8 desc[UR12][R10.64+0x60], R13 ;  /* 0x0000600d0a00e986 */ /* 0x0005e2000c10110c */
[C---:B------:R-:W-:Y:S02]  /*5d90*/  ISETP.LT.OR P6, PT, R7.reuse, 0x6a, !P1 ;  /* 0x0000006a0700780c */ /* 0x040fe40004fc1670 */
[----:B0-----:R-:W-:Y:S01]  /*5da0*/  F2FP.SATFINITE.E4M3.F32.PACK_AB_MERGE_C R3, RZ, R76, RZ ;  /* 0x0000004cff03723e */ /* 0x001fe200048070ff */
[----:B------:R-:W-:Y:S01]  /*5db0*/  @!P2 STG.E.U8 desc[UR12][R10.64+0x61], R75 ;  /* 0x0000614b0a00a986 */ /* 0x000fe2000c10110c */
[C---:B------:R-:W-:Y:S02]  /*5dc0*/  ISETP.LT.OR P2, PT, R7.reuse, 0x71, !P1 ;  /* 0x000000710700780c */ /* 0x040fe40004f41670 */
[----:B-1----:R-:W-:Y:S01]  /*5dd0*/  F2FP.SATFINITE.E4M3.F32.PACK_AB_MERGE_C R5, RZ, R78, RZ ;  /* 0x0000004eff05723e */ /* 0x002fe200048070ff */
[----:B------:R0:W-:Y:S01]  /*5de0*/  @!P3 STG.E.U8 desc[UR12][R8.64+0x68], R3 ;  /* 0x000068030800b986 */ /* 0x0001e2000c10110c */
[----:B------:R-:W-:Y:S02]  /*5df0*/  ISETP.LT.OR P3, PT, R7, 0x72, !P1 ;  /* 0x000000720700780c */ /* 0x000fe40004f61670 */
[----:B--2---:R-:W-:-:S03]  /*5e00*/  F2FP.SATFINITE.E4M3.F32.PACK_AB_MERGE_C R13, RZ, R80, RZ ;  /* 0x00000050ff0d723e */ /* 0x004fc600048070ff */
[----:B------:R-:W-:Y:S01]  /*5e10*/  @!P6 STG.E.U8 desc[UR12][R8.64+0x69], R77 ;  /* 0x0000694d0800e986 */ /* 0x000fe2000c10110c */
[C---:B------:R-:W-:Y:S02]  /*5e20*/  ISETP.LT.OR P6, PT, R7.reuse, 0x79, !P1 ;  /* 0x000000790700780c */ /* 0x040fe40004fc1670 */
[C---:B------:R-:W-:Y:S01]  /*5e30*/  ISETP.LT.OR P1, PT, R7.reuse, 0x7a, !P1 ;  /* 0x0000007a0700780c */ /* 0x040fe20004f21670 */
[----:B------:R1:W-:Y:S01]  /*5e40*/  @!P4 STG.E.U8 desc[UR12][R10.64+0x68], R5 ;  /* 0x000068050a00c986 */ /* 0x0003e2000c10110c */
[C---:B------:R-:W-:Y:S02]  /*5e50*/  ISETP.LT.OR P4, PT, R7.reuse, 0x71, !P0 ;  /* 0x000000710700780c */ /* 0x040fe40004781670 */
[----:B0-----:R-:W-:Y:S01]  /*5e60*/  F2FP.SATFINITE.E4M3.F32.PACK_AB_MERGE_C R3, RZ, R82, RZ ;  /* 0x00000052ff03723e */ /* 0x001fe200048070ff */
[----:B------:R-:W-:Y:S01]  /*5e70*/  @!P5 STG.E.U8 desc[UR12][R10.64+0x69], R79 ;  /* 0x0000694f0a00d986 */ /* 0x000fe2000c10110c */
[----:B------:R-:W-:-:S03]  /*5e80*/  ISETP.LT.OR P5, PT, R7, 0x72, !P0 ;  /* 0x000000720700780c */ /* 0x000fc600047a1670 */
[----:B------:R0:W-:Y:S01]  /*5e90*/  @!P2 STG.E.U8 desc[UR12][R8.64+0x70], R13 ;  /* 0x0000700d0800a986 */ /* 0x0001e2000c10110c */
[C---:B------:R-:W-:Y:S02]  /*5ea0*/  ISETP.LT.OR P2, PT, R7.reuse, 0x79, !P0 ;  /* 0x000000790700780c */ /* 0x040fe40004741670 */
[----:B------:R-:W-:Y:S01]  /*5eb0*/  ISETP.LT.OR P0, PT, R7, 0x7a, !P0 ;  /* 0x0000007a0700780c */ /* 0x000fe20004701670 */
[----:B------:R2:W-:Y:S01]  /*5ec0*/  @!P3 STG.E.U8 desc[UR12][R8.64+0x71], R81 ;  /* 0x000071510800b986 */ /* 0x0005e2000c10110c */
[----:B-1----:R-:W-:Y:S02]  /*5ed0*/  F2FP.SATFINITE.E4M3.F32.PACK_AB_MERGE_C R5, RZ, R84, RZ ;  /* 0x00000054ff05723e */ /* 0x002fe400048070ff */
[----:B------:R-:W-:Y:S01]  /*5ee0*/  F2FP.SATFINITE.E4M3.F32.PACK_AB_MERGE_C R7, RZ, R86, RZ ;  /* 0x00000056ff07723e */ /* 0x000fe200048070ff */
[----:B------:R2:W-:Y:S04]  /*5ef0*/  @!P4 STG.E.U8 desc[UR12][R10.64+0x70], R3 ;  /* 0x000070030a00c986 */ /* 0x0005e8000c10110c */
[----:B------:R2:W-:Y:S01]  /*5f00*/  @!P5 STG.E.U8 desc[UR12][R10.64+0x71], R83 ;  /* 0x000071530a00d986 */ /* 0x0005e2000c10110c */
[----:B0-----:R-:W-:-:S03]  /*5f10*/  F2FP.SATFINITE.E4M3.F32.PACK_AB_MERGE_C R13, RZ, R0, RZ ;  /* 0x00000000ff0d723e */ /* 0x001fc600048070ff */
[----:B------:R2:W-:Y:S04]  /*5f20*/  @!P6 STG.E.U8 desc[UR12][R8.64+0x78], R5 ;  /* 0x000078050800e986 */ /* 0x0005e8000c10110c */
[----:B------:R2:W-:Y:S04]  /*5f30*/  @!P1 STG.E.U8 desc[UR12][R8.64+0x79], R85 ;  /* 0x0000795508009986 */ /* 0x0005e8000c10110c */
[----:B------:R2:W-:Y:S01]  /*5f40*/  @!P2 STG.E.U8 desc[UR12][R10.64+0x78], R7 ;  /* 0x000078070a00a986 */ /* 0x0005e2000c10110c */
[----:B------:R-:W-:Y:S05]  /*5f50*/  @P0 EXIT ;  /* 0x000000000000094d */ /* 0x000fea0003800000 */
[----:B------:R-:W-:Y:S01]  /*5f60*/  STG.E.U8 desc[UR12][R10.64+0x79], R13 ;  /* 0x0000790d0a007986 */ /* 0x000fe2000c10110c */
[----:B------:R-:W-:Y:S05]  /*5f70*/  EXIT ;  /* 0x000000000000794d */ /* 0x000fea0003800000 */
.L_x_14:
[----:B------:R-:W-:-:S13]  /*5f80*/  ISETP.NE.AND P0, PT, R8, RZ, PT ;  /* 0x000000ff0800720c */ /* 0x000fda0003f05270 */
[----:B------:R-:W-:Y:S05]  /*5f90*/  @P0 EXIT ;  /* 0x000000000000094d */ /* 0x000fea0003800000 */
[----:B------:R-:W-:Y:S01]  /*5fa0*/  ELECT P0, URZ, PT ;  /* 0x00000000003f782f */ /* 0x000fe20003800000 */
[----:B------:R-:W-:-:S12]  /*5fb0*/  BSSY B0, `(.L_x_157) ;  /* 0x0000085000007945 */ /* 0x000fd80003800000 */
[----:B------:R-:W-:Y:S05]  /*5fc0*/  @!P0 BRA `(.L_x_158) ;  /* 0x00000008000c8947 */ /* 0x000fea0003800000 */
[----:B------:R-:W-:-:S13]  /*5fd0*/  ISETP.GE.AND P0, PT, R5, 0x1, PT ;  /* 0x000000010500780c */ /* 0x000fda0003f06270 */
[----:B------:R-:W-:Y:S05]  /*5fe0*/  @!P0 BRA `(.L_x_158) ;  /* 0x0000000800048947 */ /* 0x000fea0003800000 */
[----:B------:R-:W2:Y:S01]  /*5ff0*/  S2R R4, SR_CgaCtaId ;  /* 0x0000000000047919 */ /* 0x000ea20000008800 */
[----:B------:R-:W-:Y:S01]  /*6000*/  IMAD.SHL.U32 R21, R11, 0x40, RZ ;  /* 0x000000400b157824 */ /* 0x000fe200078e00ff */
[----:B------:R-:W-:Y:S01]  /*6010*/  ULDC UR4, c[0x0][0x384] ;  /* 0x0000e10000047ab9 */ /* 0x000fe20000000800 */
[----:B------:R-:W-:Y:S01]  /*6020*/  LOP3.LUT P0, RZ, R10, 0x1f, RZ, 0xc0, !PT ;  /* 0x0000001f0aff7812 */ /* 0x000fe2000780c0ff */
[----:B------:R-:W-:Y:S01]  /*6030*/  ULDC UR5, c[0x0][0x388] ;  /* 0x0000e20000057ab9 */ /* 0x000fe20000000800 */
[----:B------:R-:W-:Y:S01]  /*6040*/  ISETP.NE.AND P1, PT, R15, RZ, PT ;  /* 0x000000ff0f00720c */ /* 0x000fe20003f25270 */
[----:B------:R-:W-:Y:S01]  /*6050*/  VIADD R22, R5, 0x1 ;  /* 0x0000000105167836 */ /* 0x000fe20000000000 */
[----:B------:R-:W-:Y:S01]  /*6060*/  ISETP.NE.OR P0, PT, R15, RZ, !P0 ;  /* 0x000000ff0f00720c */ /* 0x000fe20004705670 */
[----:B---3-5:R-:W-:Y:S01]  /*6070*/  IMAD.MOV.U32 R6, RZ, RZ, 0x1 ;  /* 0x00000001ff067424 */ /* 0x028fe200078e00ff */
[----:B------:R-:W-:Y:S01]  /*6080*/  LOP3.LUT R20, R3, 0x2, RZ, 0xfc, !PT ;  /* 0x0000000203147812 */ /* 0x000fe200078efcff */
[----:B01----:R-:W-:Y:S01]  /*6090*/  IMAD.MOV.U32 R7, RZ, RZ, RZ ;  /* 0x000000ffff077224 */ /* 0x003fe200078e00ff */
[----:B------:R-:W-:-:S02]  /*60a0*/  CS2R R8, SRZ ;  /* 0x0000000000087805 */ /* 0x000fc4000001ff00 */
[----:B------:R-:W-:Y:S01]  /*60b0*/  CS2R R10, SRZ ;  /* 0x00000000000a7805 */ /* 0x000fe2000001ff00 */
[----:B--2---:R-:W-:-:S05]  /*60c0*/  IMAD.SHL.U32 R0, R4, 0x40, RZ ;  /* 0x0000004004007824 */ /* 0x004fca00078e00ff */
[----:B------:R-:W-:-:S05]  /*60d0*/  LOP3.LUT R0, R0, 0x40, RZ, 0xc0, !PT ;  /* 0x0000004000007812 */ /* 0x000fca00078ec0ff */
[----:B------:R-:W-:Y:S02]  /*60e0*/  IMAD R2, R13, 0x80, R0 ;  /* 0x000000800d027824 */ /* 0x000fe400078e0200 */
[----:B------:R-:W-:Y:S02]  /*60f0*/  IMAD.SHL.U32 R0, R4, 0x800, RZ ;  /* 0x0000080004007824 */ /* 0x000fe400078e00ff */
[----:B------:R-:W-:-:S03]  /*6100*/  IMAD.HI.U32 R4, R21, UR4, RZ ;  /* 0x0000000415047c27 */ /* 0x000fc6000f8e00ff */
[----:B------:R-:W-:Y:S02]  /*6110*/  LOP3.LUT R0, R0, 0x800, RZ, 0xc0, !PT ;  /* 0x0000080000007812 */ /* 0x000fe400078ec0ff */
[----:B------:R-:W-:-:S07]  /*6120*/  SHF.R.U32.HI R4, RZ, UR5, R4 ;  /* 0x00000005ff047c19 */ /* 0x000fce0008011604 */
.L_x_162:
[----:B------:R-:W0:Y:S01]  /*6130*/  S2R R13, SR_CgaCtaId ;  /* 0x00000000000d7919 */ /* 0x000e220000008800 */
[----:B------:R-:W-:-:S04]  /*6140*/  MOV R12, 0x400 ;  /* 0x00000400000c7802 */ /* 0x000fc80000000f00 */
[----:B0-----:R-:W-:Y:S02]  /*6150*/  LEA R18, R13, R12, 0x18 ;  /* 0x0000000c0d127211 */ /* 0x001fe400078ec0ff */
[----:B------:R-:W-:-:S03]  /*6160*/  SHF.L.U32 R12, R6, 0x1f, RZ ;  /* 0x0000001f060c7819 */ /* 0x000fc600000006ff */
[----:B------:R-:W-:-:S07]  /*6170*/  IMAD R19, R7, 0x8, R18 ;  /* 0x0000000807137824 */ /* 0x000fce00078e0212 */
.L_x_159:
[----:B0-----:R0:W1:Y:S02]  /*6180*/  SYNCS.PHASECHK.TRANS64.TRYWAIT P2, [R19+URZ+0x37928], R12 ;  /* 0x0379280c130075a7 */ /* 0x001064000804017f */
[----:B-1----:R-:W-:Y:S05]  /*6190*/  @!P2 NANOSLEEP.SYNCS 0x989680 ;  /* 0x009896800000a95d */ /* 0x002fea0003900000 */
[----:B------:R-:W1:Y:S02]  /*61a0*/  @!P2 SYNCS.PHASECHK.TRANS64 P2, [R19+URZ+0x37928], R12 ;  /* 0x0379280c1300a5a7 */ /* 0x000e64000804007f */
[----:B-1----:R-:W-:Y:S05]  /*61b0*/  @!P2 BRA `(.L_x_159) ;  /* 0xfffffffc00f0a947 */ /* 0x002fea000383ffff */
[----:B0-----:R-:W0:Y:S02]  /*61c0*/  @!P1 LDC R12, c[0x0][0x580] ;  /* 0x00016000ff0c9b82 */ /* 0x001e240000000800 */
[----:B0-----:R0:W-:Y:S02]  /*61d0*/  @!P1 SYNCS.ARRIVE.TRANS64 RZ, [R19+URZ+0x37800], R12 ;  /* 0x0378000c13ff99a7 */ /* 0x0011e4000800003f */
[----:B0-----:R-:W-:-:S04]  /*61e0*/  PRMT R12, R20, 0x9910, RZ ;  /* 0x00009910140c7816 */ /* 0x001fc800000000ff */
[----:B------:R-:W-:-:S13]  /*61f0*/  ISETP.NE.AND P2, PT, R12, 0x2, PT ;  /* 0x000000020c00780c */ /* 0x000fda0003f45270 */
[----:B------:R-:W-:Y:S05]  /*6200*/  @P2 BRA `(.L_x_160) ;  /* 0x0000000000042947 */ /* 0x000fea0003800000 */
[----:B------:R-:W-:Y:S01]  /*6210*/  BPT.TRAP 0x1 ;  /* 0x000000040000795c */ /* 0x000fe20000300000 */
.L_x_160:
[----:B------:R-:W-:Y:S05]  /*6220*/  @P0 BRA `(.L_x_161) ;  /* 0x0000000000040947 */ /* 0x000fea0003800000 */
[----:B------:R-:W-:Y:S01]  /*6230*/  BPT.TRAP 0x1 ;  /* 0x000000040000795c */ /* 0x000fe20000300000 */
.L_x_161:
[----:B------:R-:W0:Y:S01]  /*6240*/  LDC R14, c[0x0][0x380] ;  /* 0x0000e000ff0e7b82 */ /* 0x000e220000000800 */
[----:B------:R-:W-:Y:S01]  /*6250*/  R2UR UR4, R4 ;  /* 0x00000000040472ca */ /* 0x000fe200000e0000 */
[----:B------:R-:W-:Y:S01]  /*6260*/  ULDC UR14, c[0x0][0x38c] ;  /* 0x0000e300000e7ab9 */ /* 0x000fe20000000800 */
[----:B------:R-:W-:Y:S01]  /*6270*/  R2UR UR13, R21 ;  /* 0x00000000150d72ca */ /* 0x000fe200000e0000 */
[----:B------:R-:W-:Y:S01]  /*6280*/  UISETP.NE.AND UP0, UPT, UR14, 0x1, UPT ;  /* 0x000000010e00788c */ /* 0x000fe2000bf05270 */
[----:B------:R-:W-:Y:S01]  /*6290*/  R2UR UR25, R18 ;  /* 0x00000000121972ca */ /* 0x000fe200000e0000 */
[----:B------:R-:W-:Y:S01]  /*62a0*/  ULDC UR24, c[0x0][0x398] ;  /* 0x0000e60000187ab9 */ /* 0x000fe20000000800 */
[----:B------:R-:W-:Y:S01]  /*62b0*/  R2UR UR17, R19 ;  /* 0x00000000131172ca */ /* 0x000fe200000e0000 */
[----:B------:R-:W1:Y:S01]  /*62c0*/  LDC.64 R12, c[0x0][0x3f8] ;  /* 0x0000fe00ff0c7b82 */ /* 0x000e620000000a00 */
[----:B------:R-:W-:Y:S01]  /*62d0*/  R2UR UR18, R10 ;  /* 0x000000000a1272ca */ /* 0x000fe200000e0000 */
[----:B------:R-:W-:Y:S01]  /*62e0*/  ULDC UR12, c[0x0][0x3ec] ;  /* 0x0000fb00000c7ab9 */ /* 0x000fe20000000800 */
[----:B------:R-:W-:Y:S01]  /*62f0*/  R2UR UR16, R7 ;  /* 0x00000000071072ca */ /* 0x000fe200000e0000 */
[----:B------:R-:W-:Y:S01]  /*6300*/  VIADD R22, R22, 0xffffffff ;  /* 0xffffffff16167836 */ /* 0x000fe20000000000 */
[----:B------:R-:W-:Y:S01]  /*6310*/  ULDC.64 UR28, c[0x0][0x198] ;  /* 0x00006600001c7ab9 */ /* 0x000fe20000000a00 */
[----:B------:R-:W-:Y:S01]  /*6320*/  ULDC.64 UR20, c[0x0][0x3f0] ;  /* 0x0000fc0000147ab9 */ /* 0x000fe20000000a00 */
[----:B------:R-:W-:Y:S01]  /*6330*/  @UP0 ULDC.64 UR8, c[0x0][0x390] ;  /* 0x0000e40000080ab9 */ /* 0x000fe20000000a00 */
[----:B------:R-:W1:Y:S01]  /*6340*/  LDC.64 R16, c[0x0][0x3d0] ;  /* 0x0000f400ff107b82 */ /* 0x000e620000000a00 */
[----:B------:R-:W-:Y:S01]  /*6350*/  ISETP.GT.AND P6, PT, R22, 0x1, PT ;  /* 0x000000011600780c */ /* 0x000fe20003fc4270 */
[----:B------:R-:W-:Y:S01]  /*6360*/  UMOV UR32, 0x30000 ;  /* 0x0003000000207882 */ /* 0x000fe20000000000 */
[----:B------:R-:W-:Y:S01]  /*6370*/  UMOV UR26, 0x0 ;  /* 0x00000000001a7882 */ /* 0x000fe20000000000 */
[----:B------:R-:W-:-:S02]  /*6380*/  UIADD3 UR17, UR17, 0x37800, URZ ;  /* 0x0003780011117890 */ /* 0x000fc4000fffe03f */
[----:B------:R-:W-:Y:S01]  /*6390*/  USHF.L.U32 UR18, UR18, 0x5, URZ ;  /* 0x0000000512127899 */ /* 0x000fe2000800063f */
[----:B0-----:R-:W-:Y:S01]  /*63a0*/  ISETP.NE.AND P2, PT, R14, 0x1, PT ;  /* 0x000000010e00780c */ /* 0x001fe20003f45270 */
[----:B------:R-:W0:Y:S01]  /*63b0*/  LDC.64 R18, c[0x0][0x3e0] ;  /* 0x0000f800ff127b82 */ /* 0x000e220000000a00 */
[----:B------:R-:W-:Y:S01]  /*63c0*/  ULEA UR16, UR16, UR25, 0xb ;  /* 0x0000001910107291 */ /* 0x000fe2000f8e583f */
[----:B------:R-:W-:-:S10]  /*63d0*/  UMOV UR27, 0x10000000 ;  /* 0x10000000001b7882 */ /* 0x000fd40000000000 */
[----:B------:R-:W-:Y:S01]  /*63e0*/  @P2 IMAD.U32 R15, RZ, RZ, UR4 ;  /* 0x00000004ff0f2e24 */ /* 0x000fe2000f8e00ff */
[----:B------:R-:W-:Y:S01]  /*63f0*/  ULDC.64 UR4, c[0x0][0x3c8] ;  /* 0x0000f20000047ab9 */ /* 0x000fe20000000a00 */
[----:B-1----:R-:W-:-:S03]  /*6400*/  IMAD R13, R9, R16, R13 ;  /* 0x00000010090d7224 */ /* 0x002fc600078e020d */
[----:B------:R-:W-:Y:S01]  /*6410*/  @P2 R2UR UR13, R15 ;  /* 0x000000000f0d22ca */ /* 0x000fe200000e0000 */
[----:B------:R-:W-:Y:S01]  /*6420*/  IMAD R12, R11, UR5, R12 ;  /* 0x000000050b0c7c24 */ /* 0x000fe2000f8e020c */
[----:B------:R-:W1:Y:S03]  /*6430*/  LDC R15, c[0x0][0x400] ;  /* 0x00010000ff0f7b82 */ /* 0x000e660000000800 */
[----:B------:R-:W-:Y:S02]  /*6440*/  IMAD.U32 R13, R13, 0x20, R12 ;  /* 0x000000200d0d7824 */ /* 0x000fe400078e000c */
[----:B------:R-:W-:-:S05]  /*6450*/  VIADD R12, R10, 0x1 ;  /* 0x000000010a0c7836 */ /* 0x000fca0000000000 */
[----:B------:R-:W-:Y:S01]  /*6460*/  ISETP.NE.AND P2, PT, R12, UR15, PT ;  /* 0x0000000f0c007c0c */ /* 0x000fe2000bf45270 */
[----:B------:R-:W-:Y:S02]  /*6470*/  UIADD3 UR6, -UR13, URZ, URZ ;  /* 0x0000003f0d067290 */ /* 0x000fe4000fffe13f */
[----:B------:R-:W-:-:S04]  /*6480*/  UMOV UR5, UR13 ;  /* 0x0000000d00057c82 */ /* 0x000fc80008000000 */
[----:B------:R-:W-:Y:S01]  /*6490*/  IMAD R14, R14, UR6, R21 ;  /* 0x000000060e0e7c24 */ /* 0x000fe2000f8e0215 */
[----:B------:R-:W-:Y:S02]  /*64a0*/  UIMAD.WIDE.U32 UR6, UR13, UR8, URZ ;  /* 0x000000080d0672a5 */ /* 0x000fe4000f8e003f */
[----:B------:R-:W-:Y:S02]  /*64b0*/  UIADD3 UR6, UP1, UR28, 0xf0, URZ ;  /* 0x000000f01c067890 */ /* 0x000fe4000ff3e03f */
[----:B------:R-:W-:Y:S01]  /*64c0*/  @UP0 USHF.R.U32.HI UR5, URZ, UR9, UR7 ;  /* 0x000000093f050299 */ /* 0x000fe20008011607 */
[----:B------:R-:W-:Y:S01]  /*64d0*/  R2UR UR19, R14 ;  /* 0x000000000e1372ca */ /* 0x000fe200000e0000 */
[----:B------:R-:W-:Y:S01]  /*64e0*/  UISETP.NE.AND UP0, UPT, UR24, 0x1, UPT ;  /* 0x000000011800788c */ /* 0x000fe2000bf05270 */
[----:B-1----:R-:W-:Y:S01]  /*64f0*/  IMAD R10, R8, R17, R15 ;  /* 0x00000011080a7224 */ /* 0x002fe200078e020f */
[----:B------:R-:W-:Y:S01]  /*6500*/  ULDC.64 UR8, c[0x0][0x3c0] ;  /* 0x0000f00000087ab9 */ /* 0x000fe20000000a00 */
[----:B------:R-:W-:Y:S01]  /*6510*/  VIADD R15, R11, 0x1 ;  /* 0x000000010b0f7836 */ /* 0x000fe20000000000 */
[----:B------:R-:W-:Y:S01]  /*6520*/  UIADD3 UR7, -UR5, URZ, URZ ;  /* 0x0000003f05077290 */ /* 0x000fe2000fffe13f */
[----:B------:R-:W-:Y:S01]  /*6530*/  @P2 IMAD.MOV R15, RZ, RZ, R11 ;  /* 0x000000ffff0f2224 */ /* 0x000fe200078e020b */
[----:B------:R-:W-:Y:S01]  /*6540*/  UMOV UR22, UR5 ;  /* 0x0000000500167c82 */ /* 0x000fe20008000000 */
[----:B------:R-:W-:Y:S01]  /*6550*/  IMAD.U32 R10, R10, 0x400, R13 ;  /* 0x000004000a0a7824 */ /* 0x000fe200078e000d */
[----:B------:R-:W-:Y:S01]  /*6560*/  UIMAD UR7, UR14, UR7, UR13 ;  /* 0x000000070e0772a4 */ /* 0x000fe2000f8e020d */
[----:B------:R-:W-:Y:S01]  /*6570*/  IMAD R13, R7, 0x1000, R0 ;  /* 0x00001000070d7824 */ /* 0x000fe200078e0200 */
[----:B0-----:R-:W-:Y:S01]  /*6580*/  ISETP.NE.AND P3, PT, R15, R18, PT ;  /* 0x000000120f00720c */ /* 0x001fe20003f65270 */
[----:B------:R-:W-:Y:S01]  /*6590*/  @UP0 ULDC UR10, c[0x0][0x39c] ;  /* 0x0000e700000a0ab9 */ /* 0x000fe20000000800 */
[----:B------:R-:W-:Y:S01]  /*65a0*/  @UP0 ULDC UR31, c[0x0][0x3a0] ;  /* 0x0000e800001f0ab9 */ /* 0x000fe20000000800 */
[----:B------:R-:W-:Y:S01]  /*65b0*/  UIMAD.WIDE.U32 UR10, UR5, UR10, URZ ;  /* 0x0000000a050a72a5 */ /* 0x000fe2000f8e003f */
[----:B------:R-:W-:Y:S01]  /*65c0*/  R2UR UR30, R10 ;  /* 0x000000000a1e72ca */ /* 0x000fe200000e0000 */
[----:B------:R-:W-:Y:S01]  /*65d0*/  VIADD R14, R9, 0x1 ;  /* 0x00000001090e7836 */ /* 0x000fe20000000000 */
[----:B------:R-:W-:Y:S01]  /*65e0*/  R2UR UR23, R13 ;  /* 0x000000000d1772ca */ /* 0x000fe200000e0000 */
[----:B------:R-:W-:Y:S01]  /*65f0*/  @UP0 USHF.R.U32.HI UR22, URZ, UR31, UR11 ;  /* 0x0000001f3f160299 */ /* 0x000fe2000801160b */
[----:B------:R-:W-:Y:S01]  /*6600*/  R2UR UR13, R9 ;  /* 0x00000000090d72ca */ /* 0x000fe200000e0000 */
[----:B------:R-:W-:Y:S01]  /*6610*/  UIMAD UR19, UR19, UR8, UR12 ;  /* 0x00000008131372a4 */ /* 0x000fe2000f8e020c */
[----:B------:R-:W-:Y:S01]  /*6620*/  R2UR UR12, R11 ;  /* 0x000000000b0c72ca */ /* 0x000fe200000e0000 */
[----:B------:R-:W-:Y:S01]  /*6630*/  UIADD3 UR8, -UR22, URZ, URZ ;  /* 0x0000003f16087290 */ /* 0x000fe2000fffe13f */
[----:B------:R-:W-:Y:S01]  /*6640*/  R2UR UR11, R2 ;  /* 0x00000000020b72ca */ /* 0x000fe200000e0000 */
[----:B------:R-:W-:Y:S01]  /*6650*/  @P3 IMAD.MOV R14, RZ, RZ, R9 ;  /* 0x000000ffff0e3224 */ /* 0x000fe200078e0209 */
[----:B------:R-:W-:Y:S01]  /*6660*/  UIADD3 UR28, UP2, UR28, 0x270, URZ ;  /* 0x000002701c1c7890 */ /* 0x000fe2000ff5e03f */
[----:B------:R-:W-:Y:S01]  /*6670*/  R2UR UR14, R8 ;  /* 0x00000000080e72ca */ /* 0x000fe200000e0000 */
[----:B------:R-:W-:Y:S01]  /*6680*/  UIMAD UR5, UR24, UR8, UR5 ;  /* 0x00000008180572a4 */ /* 0x000fe2000f8e0205 */
[----:B------:R-:W-:Y:S01]  /*6690*/  VIADD R7, R7, 0x1 ;  /* 0x0000000107077836 */ /* 0x000fe20000000000 */
[----:B------:R-:W-:Y:S01]  /*66a0*/  ISETP.NE.AND P4, PT, R14, R19, PT ;  /* 0x000000130e00720c */ /* 0x000fe20003f85270 */
[----:B------:R-:W-:Y:S01]  /*66b0*/  UIMAD UR20, UR7, UR9, UR20 ;  /* 0x00000009071472a4 */ /* 0x000fe2000f8e0214 */
[----:B------:R-:W-:Y:S01]  /*66c0*/  VIADD R13, R8, 0x1 ;  /* 0x00000001080d7836 */ /* 0x000fe20000000000 */
[----:B------:R-:W-:Y:S01]  /*66d0*/  UIMAD UR21, UR5, UR4, UR21 ;  /* 0x00000004051572a4 */ /* 0x000fe2000f8e0215 */
[C---:B------:R-:W-:Y:S01]  /*66e0*/  ISETP.NE.AND P5, PT, R7.reuse, 0x25, PT ;  /* 0x000000250700780c */ /* 0x040fe20003fa5270 */
[----:B------:R-:W-:Y:S01]  /*66f0*/  UIADD3.X UR7, URZ, UR29, URZ, UP1, !UPT ;  /* 0x0000001d3f077290 */ /* 0x000fe20008ffe43f */
[----:B------:R-:W-:Y:S01]  /*6700*/  SEL R10, R12, RZ, P2 ;  /* 0x000000ff0c0a7207 */ /* 0x000fe20001000000 */
[----:B------:R-:W-:Y:S01]  /*6710*/  UPRMT UR4, UR30, 0x5410, URZ ;  /* 0x000054101e047896 */ /* 0x000fe2000800003f */
[----:B------:R-:W-:Y:S01]  /*6720*/  SEL R9, RZ, 0x1, P5 ;  /* 0x00000001ff097807 */ /* 0x000fe20002800000 */
[----:B------:R-:W-:Y:S01]  /*6730*/  UIADD3 UR8, UR25, 0x12800, UR23 ;  /* 0x0001280019087890 */ /* 0x000fe2000fffe017 */
[----:B------:R-:W-:Y:S01]  /*6740*/  SEL R7, R7, RZ, P5 ;  /* 0x000000ff07077207 */ /* 0x000fe20002800000 */
[----:B------:R-:W-:Y:S01]  /*6750*/  UIADD3.X UR29, URZ, UR29, URZ, UP2, !UPT ;  /* 0x0000001d3f1d7290 */ /* 0x000fe200097fe43f */
[----:B------:R-:W-:Y:S01]  /*6760*/  LOP3.LUT R6, R6, R9, RZ, 0x3c, !PT ;  /* 0x0000000906067212 */ /* 0x000fe200078e3cff */
[----:B------:R-:W-:Y:S01]  /*6770*/  UMOV UR9, UR17 ;  /* 0x0000001100097c82 */ /* 0x000fe20008000000 */
[----:B------:R-:W-:Y:S01]  /*6780*/  UMOV UR10, UR18 ;  /* 0x00000012000a7c82 */ /* 0x000fe20008000000 */
[----:B------:R-:W-:Y:S01]  /*6790*/  @P4 IMAD.MOV R13, RZ, RZ, R8 ;  /* 0x000000ffff0d4224 */ /* 0x000fe200078e0208 */
[----:B------:R4:W-:Y:S01]  /*67a0*/  UTMALDG.5D.IM2COL [UR16], [UR6], UR4 ;  /* 0x00000010060073b4 */ /* 0x0009e20008060004 */
[----:B------:R-:W-:-:S02]  /*67b0*/  SEL R11, R15, RZ, P3 ;  /* 0x000000ff0f0b7207 */ /* 0x000fc40001800000 */
[----:B------:R-:W-:Y:S01]  /*67c0*/  SEL R9, R14, RZ, P4 ;  /* 0x000000ff0e097207 */ /* 0x000fe20002000000 */
[----:B------:R-:W-:Y:S01]  /*67d0*/  IMAD.MOV.U32 R8, RZ, RZ, R13 ;  /* 0x000000ffff087224 */ /* 0x000fe200078e000d */
[----:B------:R4:W-:Y:S02]  /*67e0*/  UTMALDG.5D.MULTICAST [UR8], [UR28], UR32, desc[UR26] ;  /* 0x00001a081c0073b4 */ /* 0x0009e40008021820 */
[----:B----4-:R-:W-:Y:S05]  /*67f0*/  @P6 BRA `(.L_x_162) ;  /* 0xfffffff8004c6947 */ /* 0x010fea000383ffff */
.L_x_158:
[----:B------:R-:W-:Y:S05]  /*6800*/  BSYNC B0 ;  /* 0x0000000000007941 */ /* 0x000fea0003800000 */
.L_x_157:
[----:B------:R-:W-:Y:S01]  /*6810*/  ISETP.GE.U32.AND P0, PT, R5, 0x25, PT ;  /* 0x000000250500780c */ /* 0x000fe20003f06070 */
[----:B------:R-:W-:-:S12]  /*6820*/  IMAD.MOV.U32 R4, RZ, RZ, 0x1 ;  /* 0x00000001ff047424 */ /* 0x000fd800078e00ff */
[----:B------:R-:W-:Y:S05]  /*6830*/  @!P0 BRA `(.L_x_163) ;  /* 0x00000000001c8947 */ /* 0x000fea0003800000 */
[----:B01-3-5:R-:W-:-:S04]  /*6840*/  IMAD.WIDE.U32 R6, R5, -0x45306eb3, RZ ;  /* 0xbacf914d05067825 */ /* 0x02bfc800078e00ff */
[----:B------:R-:W-:-:S05]  /*6850*/  IMAD.IADD R6, R5, 0x1, -R7 ;  /* 0x0000000105067824 */ /* 0x000fca00078e0a07 */
[----:B------:R-:W-:-:S04]  /*6860*/  LEA.HI R6, R6, R7, RZ, 0x1f ;  /* 0x0000000706067211 */ /* 0x000fc800078ff8ff */
[----:B------:R-:W-:-:S04]  /*6870*/  SHF.R.U32.HI R6, RZ, 0x5, R6 ;  /* 0x00000005ff067819 */ /* 0x000fc80000011606 */
[----:B------:R-:W-:-:S04]  /*6880*/  LOP3.LUT R6, R6, 0x1, RZ, 0xc0, !PT ;  /* 0x0000000106067812 */ /* 0x000fc800078ec0ff */
[----:B------:R-:W-:-:S04]  /*6890*/  ISETP.NE.U32.AND P0, PT, R6, 0x1, PT ;  /* 0x000000010600780c */ /* 0x000fc80003f05070 */
[----:B------:R-:W-:-:S09]  /*68a0*/  SEL R4, RZ, 0x1, !P0 ;  /* 0x00000001ff047807 */ /* 0x000fd20004000000 */
.L_x_163:
[----:B------:R-:W-:Y:S05]  /*68b0*/  WARPSYNC.ALL ;  /* 0x0000000000007948 */ /* 0x000fea0003800000 */
[----:B------:R-:W-:-:S13]  /*68c0*/  ELECT P0, URZ, PT ;  /* 0x00000000003f782f */ /* 0x000fda0003800000 */
[----:B------:R-:W-:Y:S05]  /*68d0*/  @!P0 EXIT ;  /* 0x000000000000894d */ /* 0x000fea0003800000 */
[----:B------:R-:W-:-:S04]  /*68e0*/  LOP3.LUT R3, R3, 0x2, RZ, 0xfc, !PT ;  /* 0x0000000203037812 */ /* 0x000fc800078efcff */
[----:B------:R-:W-:-:S13]  /*68f0*/  ISETP.NE.AND P0, PT, R3, 0x3, PT ;  /* 0x000000030300780c */ /* 0x000fda0003f05270 */
[----:B------:R-:W-:Y:S05]  /*6900*/  @!P0 BRA `(.L_x_164) ;  /* 0x0000000000048947 */ /* 0x000fea0003800000 */
[----:B------:R-:W-:Y:S01]  /*6910*/  BPT.TRAP 0x1 ;  /* 0x000000040000795c */ /* 0x000fe20000300000 */
.L_x_164:
[----:B01----:R-:W0:Y:S01]  /*6920*/  S2R R7, SR_CgaCtaId ;  /* 0x0000000000077919 */ /* 0x003e220000008800 */
[----:B------:R-:W-:Y:S01]  /*6930*/  IMAD.WIDE.U32 R2, R5, -0x45306eb3, RZ ;  /* 0xbacf914d05027825 */ /* 0x000fe200078e00ff */
[----:B--2--5:R-:W-:-:S03]  /*6940*/  MOV R0, 0x400 ;  /* 0x0000040000007802 */ /* 0x024fc60000000f00 */
[----:B------:R-:W-:-:S05]  /*6950*/  IMAD.IADD R2, R5, 0x1, -R3 ;  /* 0x0000000105027824 */ /* 0x000fca00078e0a03 */
[----:B------:R-:W-:Y:S02]  /*6960*/  LEA.HI R2, R2, R3, RZ, 0x1f ;  /* 0x0000000302027211 */ /* 0x000fe400078ff8ff */
[----:B------:R-:W-:Y:S02]  /*6970*/  SHF.L.U32 R3, R4, 0x1f, RZ ;  /* 0x0000001f04037819 */ /* 0x000fe400000006ff */
[----:B------:R-:W-:-:S05]  /*6980*/  SHF.R.U32.HI R2, RZ, 0x5, R2 ;  /* 0x00000005ff027819 */ /* 0x000fca0000011602 */
[----:B------:R-:W-:Y:S01]  /*6990*/  IMAD R5, R2, -0x25, R5 ;  /* 0xffffffdb02057824 */ /* 0x000fe200078e0205 */
[----:B0-----:R-:W-:-:S05]  /*69a0*/  LEA R0, R7, R0, 0x18 ;  /* 0x0000000007007211 */ /* 0x001fca00078ec0ff */
[----:B------:R-:W-:-:S04]  /*69b0*/  VIADD R0, R0, 0x37928 ;  /* 0x0003792800007836 */ /* 0x000fc80000000000 */
[----:B------:R-:W-:-:S07]  /*69c0*/  IMAD R2, R5, 0x8, R0 ;  /* 0x0000000805027824 */ /* 0x000fce00078e0200 */
.L_x_165:
[----:B0-----:R0:W1:Y:S02]  /*69d0*/  SYNCS.PHASECHK.TRANS64.TRYWAIT P0, [R2+URZ], R3 ;  /* 0x00000003020075a7 */ /* 0x001064000800017f */
[----:B-1----:R-:W-:Y:S05]  /*69e0*/  @!P0 NANOSLEEP.SYNCS 0x989680 ;  /* 0x009896800000895d */ /* 0x002fea0003900000 */
[----:B------:R-:W1:Y:S02]  /*69f0*/  @!P0 SYNCS.PHASECHK.TRANS64 P0, [R2+URZ], R3 ;  /* 0x00000003020085a7 */ /* 0x000e64000800007f */
[----:B-1----:R-:W-:Y:S05]  /*6a00*/  @!P0 BRA `(.L_x_165) ;  /* 0xfffffffc00f08947 */ /* 0x002fea000383ffff */
[----:B------:R-:W-:-:S05]  /*6a10*/  VIADD R5, R5, 0x1 ;  /* 0x0000000105057836 */ /* 0x000fca0000000000 */
[----:B------:R-:W-:-:S04]  /*6a20*/  ISETP.NE.AND P0, PT, R5, 0x25, PT ;  /* 0x000000250500780c */ /* 0x000fc80003f05270 */
[----:B0-----:R-:W-:Y:S02]  /*6a30*/  SEL R3, RZ, 0x1, P0 ;  /* 0x00000001ff037807 */ /* 0x001fe40000000000 */
[----:B------:R-:W-:Y:S02]  /*6a40*/  SEL R5, R5, RZ, P0 ;  /* 0x000000ff05057207 */ /* 0x000fe40000000000 */
[----:B------:R-:W-:-:S03]  /*6a50*/  LOP3.LUT R7, R4, R3, RZ, 0x3c, !PT ;  /* 0x0000000304077212 */ /* 0x000fc600078e3cff */
[----:B------:R-:W-:Y:S01]  /*6a60*/  IMAD R2, R5, 0x8, R0 ;  /* 0x0000000805027824 */ /* 0x000fe200078e0200 */
[----:B------:R-:W-:-:S07]  /*6a70*/  SHF.L.U32 R3, R7, 0x1f, RZ ;  /* 0x0000001f07037819 */ /* 0x000fce00000006ff */
.L_x_166:
        /* <DEDUP_REMOVED lines=11> */
.L_x_167:
        /* <DEDUP_REMOVED lines=11> */
.L_x_168:
        /* <DEDUP_REMOVED lines=11> */
.L_x_169:
        /* <DEDUP_REMOVED lines=11> */
.L_x_170:
        /* <DEDUP_REMOVED lines=11> */
.L_x_171:
        /* <DEDUP_REMOVED lines=11> */
.L_x_172:
        /* <DEDUP_REMOVED lines=11> */
.L_x_173:
        /* <DEDUP_REMOVED lines=11> */
.L_x_174:
        /* <DEDUP_REMOVED lines=11> */
.L_x_175:
        /* <DEDUP_REMOVED lines=11> */
.L_x_176:
        /* <DEDUP_REMOVED lines=11> */
.L_x_177:
        /* <DEDUP_REMOVED lines=11> */
.L_x_178:
        /* <DEDUP_REMOVED lines=11> */
.L_x_179:
        /* <DEDUP_REMOVED lines=11> */
.L_x_180:
        /* <DEDUP_REMOVED lines=11> */
.L_x_181:
        /* <DEDUP_REMOVED lines=11> */
.L_x_182:
        /* <DEDUP_REMOVED lines=11> */
.L_x_183:
        /* <DEDUP_REMOVED lines=11> */
.L_x_184:
        /* <DEDUP_REMOVED lines=11> */
.L_x_185:
        /* <DEDUP_REMOVED lines=11> */
.L_x_186:
        /* <DEDUP_REMOVED lines=11> */
.L_x_187:
        /* <DEDUP_REMOVED lines=11> */
.L_x_188:
        /* <DEDUP_REMOVED lines=11> */
.L_x_189:
        /* <DEDUP_REMOVED lines=11> */
.L_x_190:
        /* <DEDUP_REMOVED lines=11> */
.L_x_191:
        /* <DEDUP_REMOVED lines=11> */
.L_x_192:
        /* <DEDUP_REMOVED lines=11> */
.L_x_193:
        /* <DEDUP_REMOVED lines=11> */
.L_x_194:
        /* <DEDUP_REMOVED lines=11> */
.L_x_195:
        /* <DEDUP_REMOVED lines=11> */
.L_x_196:
        /* <DEDUP_REMOVED lines=11> */
.L_x_197:
        /* <DEDUP_REMOVED lines=11> */
.L_x_198:
        /* <DEDUP_REMOVED lines=11> */
.L_x_199:
        /* <DEDUP_REMOVED lines=11> */
.L_x_200:
        /* <DEDUP_REMOVED lines=11> */
.L_x_201:
[----:B0-----:R0:W1:Y:S02]  /*8290*/  SYNCS.PHASECHK.TRANS64.TRYWAIT P0, [R5+URZ], R0 ;  /* 0x00000000050075a7 */ /* 0x001064000800017f */
[----:B-1----:R-:W-:Y:S05]  /*82a0*/  @!P0 NANOSLEEP.SYNCS 0x989680 ;  /* 0x009896800000895d */ /* 0x002fea0003900000 */
[----:B------:R-:W1:Y:S02]  /*82b0*/  @!P0 SYNCS.PHASECHK.TRANS64 P0, [R5+URZ], R0 ;  /* 0x00000000050085a7 */ /* 0x000e64000800007f */
[----:B-1----:R-:W-:Y:S05]  /*82c0*/  @P0 EXIT ;  /* 0x000000000000094d */ /* 0x002fea0003800000 */
[----:B------:R-:W-:Y:S05]  /*82d0*/  BRA `(.L_x_201) ;  /* 0xfffffffc00ec7947 */ /* 0x000fea000383ffff */
.L_x_202:
[----:B------:R-:W-:-:S00]  /*82e0*/  BRA `(.L_x_202) ;  /* 0xfffffffc00fc7947 */ /* 0x000fc0000383ffff */
[----:B------:R-:W-:-:S00]  /*82f0*/  NOP ;  /* 0x0000000000007918 */ /* 0x000fc00000000000 */
        /* <DEDUP_REMOVED lines=8> */
.L_x_203:


//--------------------- .nv.shared._ZN7cutlass13device_kernelINS_4conv6kernel13ConvUniversalINS1_16ConvProblemShapeILNS1_8OperatorE0ELi3EEENS1_10collective14CollectiveConvINS1_46MainloopSm90TmaGmmaWarpSpecializedImplicitGemmILS5_0ELi37ELi3EN4cute5tupleIJNSA_1CILi2EEENSC_ILi1EEESE_EEENS1_36KernelImplicitTmaWarpSpecializedSm90ELi1EEENSB_IJNSC_ILi64EEENSC_ILi128EEENSB_IJNSC_ILi32EEEEEEEEENS_12float_e4m3_tESN_NSA_8TiledMMAINSA_8MMA_AtomIJNSA_4SM904GMMA31MMA_64x128x32_F32E4M3E4M3_SS_TNILNSR_7ScaleInE1ELST_1EEEEEENSA_6LayoutINSB_IJSE_SE_SE_EEENSB_IJNSC_ILi0EEESY_SY_EEEEENSB_IJNSA_10UnderscoreES11_S11_EEEEENS7_6detail26Sm90ImplicitGemmTileTraitsINSA_20SM90_TMA_LOAD_IM2COLENSA_14ComposedLayoutINSA_7SwizzleILi1ELi4ELi3EEENSA_18smem_ptr_flag_bitsILi8EEENSW_INSB_IJNSB_IJNSC_ILi8EEES1C_EEENSB_IJSK_SE_EEENSB_IJSE_NSC_ILi37EEEEEEEEENSB_IJNSB_IJSK_NSC_ILi256EEEEEENSB_IJSE_SY_EEENSB_IJSY_NSC_ILi2048EEEEEEEEEEEEEvEENS15_INSA_23SM90_TMA_LOAD_MULTICASTENS17_IS19_S1B_NSW_INSB_IJNSB_IJS1C_NSC_ILi16EEEEEES1E_S1G_EEENSB_IJS1J_S1K_NSB_IJSY_NSC_ILi4096EEEEEEEEEEEEEvEEEENS_8epilogue10collective6detail29Sm90TmaWarpSpecializedAdapterINS23_15DefaultEpilogueISN_NSB_IJNSB_IJllllEEESE_SY_EEES28_NS22_6thread17LinearCombinationISN_Li1EffLNS29_9ScaleType4KindE0ELNS_15FloatRoundStyleE2ESN_EENS_4gemm15EpilogueDefaultEEEEEvvEEEEvNT_6ParamsE --------------------------
	.section	.nv.shared._ZN7cutlass13device_kernelINS_4conv6kernel13ConvUniversalINS1_16ConvProblemShapeILNS1_8OperatorE0ELi3EEENS1_10collective14CollectiveConvINS1_46MainloopSm90TmaGmmaWarpSpecializedImplicitGemmILS5_0ELi37ELi3EN4cute5tupleIJNSA_1CILi2EEENSC_ILi1EEESE_EEENS1_36KernelImplicitTmaWarpSpecializedSm90ELi1EEENSB_IJNSC_ILi64EEENSC_ILi128EEENSB_IJNSC_ILi32EEEEEEEEENS_12float_e4m3_tESN_NSA_8TiledMMAINSA_8MMA_AtomIJNSA_4SM904GMMA31MMA_64x128x32_F32E4M3E4M3_SS_TNILNSR_7ScaleInE1ELST_1EEEEEENSA_6LayoutINSB_IJSE_SE_SE_EEENSB_IJNSC_ILi0EEESY_SY_EEEEENSB_IJNSA_10UnderscoreES11_S11_EEEEENS7_6detail26Sm90ImplicitGemmTileTraitsINSA_20SM90_TMA_LOAD_IM2COLENSA_14ComposedLayoutINSA_7SwizzleILi1ELi4ELi3EEENSA_18smem_ptr_flag_bitsILi8EEENSW_INSB_IJNSB_IJNSC_ILi8EEES1C_EEENSB_IJSK_SE_EEENSB_IJSE_NSC_ILi37EEEEEEEEENSB_IJNSB_IJSK_NSC_ILi256EEEEEENSB_IJSE_SY_EEENSB_IJSY_NSC_ILi2048EEEEEEEEEEEEEvEENS15_INSA_23SM90_TMA_LOAD_MULTICASTENS17_IS19_S1B_NSW_INSB_IJNSB_IJS1C_NSC_ILi16EEEEEES1E_S1G_EEENSB_IJS1J_S1K_NSB_IJSY_NSC_ILi4096EEEEEEEEEEEEEvEEEENS_8epilogue10collective6detail29Sm90TmaWarpSpecializedAdapterINS23_15DefaultEpilogueISN_NSB_IJNSB_IJllllEEESE_SY_EEES28_NS22_6thread17LinearCombinationISN_Li1EffLNS29_9ScaleType4KindE0ELNS_15FloatRoundStyleE2ESN_EENS_4gemm15EpilogueDefaultEEEEEvvEEEEvNT_6ParamsE,"aw",@nobits
	.sectionflags	@""
	.align	16
	.zero		1024


//--------------------- .nv.shared.reserved.0     --------------------------
	.section	.nv.shared.reserved.0,"aw",@nobits
	.weak		__nv_reservedSMEM_offset_0_alias
	.size		__nv_reservedSMEM_offset_0_alias, 0, 0
	.other		__nv_reservedSMEM_offset_0_alias,@"STO_CUDA_RESERVED_SHARED STV_DEFAULT"
__nv_reservedSMEM_offset_0_alias:
	.zero		0


//--------------------- .nv.global                --------------------------
	.section	.nv.global,"aw",@nobits
.nv.global:
	.type		_ZN39_INTERNAL_2d9816b3_4_k_cu_3c4711f3_29504cute1_E,@object
	.size		_ZN39_INTERNAL_2d9816b3_4_k_cu_3c4711f3_29504cute1_E,(_ZN39_INTERNAL_2d9816b3_4_k_cu_3c4711f3_29504cuda3std3__45__cpo6cbeginE - _ZN39_INTERNAL_2d9816b3_4_k_cu_3c4711f3_29504cute1_E)
_ZN39_INTERNAL_2d9816b3_4_k_cu_3c4711f3_29504cute1_E:
	.zero		1
	.type		_ZN39_INTERNAL_2d9816b3_4_k_cu_3c4711f3_29504cuda3std3__45__cpo6cbeginE,@object
	.size		_ZN39_INTERNAL_2d9816b3_4_k_cu_3c4711f3_29504cuda3std3__45__cpo6cbeginE,(_ZN39_INTERNAL_2d9816b3_4_k_cu_3c4711f3_29504cuda3std3__48in_placeE - _ZN39_INTERNAL_2d9816b3_4_k_cu_3c4711f3_29504cuda3std3__45__cpo6cbeginE)
_ZN39_INTERNAL_2d9816b3_4_k_cu_3c4711f3_29504cuda3std3__45__cpo6cbeginE:
	.zero		1
	.type		_ZN39_INTERNAL_2d9816b3_4_k_cu_3c4711f3_29504cuda3std3__48in_placeE,@object
	.size		_ZN39_INTERNAL_2d9816b3_4_k_cu_3c4711f3_29504cuda3std3__48in_placeE,(_ZN39_INTERNAL_2d9816b3_4_k_cu_3c4711f3_29504cuda3std6ranges3__45__cpo9iter_moveE - _ZN39_INTERNAL_2d9816b3_4_k_cu_3c4711f3_29504cuda3std3__48in_placeE)
_ZN39_INTERNAL_2d9816b3_4_k_cu_3c4711f3_29504cuda3std3__48in_placeE:
	.zero		1
	.type		_ZN39_INTERNAL_2d9816b3_4_k_cu_3c4711f3_29504cuda3std6ranges3__45__cpo9iter_moveE,@object
	.size		_ZN39_INTERNAL_2d9816b3_4_k_cu_3c4711f3_29504cuda3std6ranges3__45__cpo9iter_moveE,(_ZN39_INTERNAL_2d9816b3_4_k_cu_3c4711f3_29504cuda3std3__45__cpo5beginE - _ZN39_INTERNAL_2d9816b3_4_k_cu_3c4711f3_29504cuda3std6ranges3__45__cpo9iter_moveE)
_ZN39_INTERNAL_2d9816b3_4_k_cu_3c4711f3_29504cuda3std6ranges3__45__cpo9iter_moveE:
	.zero		1
	.type		_ZN39_INTERNAL_2d9816b3_4_k_cu_3c4711f3_29504cuda3std3__45__cpo5beginE,@object
	.size		_ZN39_INTERNAL_2d9816b3_4_k_cu_3c4711f3_29504cuda3std3__45__cpo5beginE,(_ZN39_INTERNAL_2d9816b3_4_k_cu_3c4711f3_29504cuda3std3__441_GLOBAL__N__2d9816b3_4_k_cu_3c4711f3_29506ignoreE - _ZN39_INTERNAL_2d9816b3_4_k_cu_3c4711f3_29504cuda3std3__45__cpo5beginE)
_ZN39_INTERNAL_2d9816b3_4_k_cu_3c4711f3_29504cuda3std3__45__cpo5beginE:
	.zero		1
	.type		_ZN39_INTERNAL_2d9816b3_4_k_cu_3c4711f3_29504cuda3std3__441_GLOBAL__N__2d9816b3_4_k_cu_3c4711f3_29506ignoreE,@object
	.size		_ZN39_INTERNAL_2d9816b3_4_k_cu_3c4711f3_29504cuda3std3__441_GLOBAL__N__2d9816b3_4_k_cu_3c4711f3_29506ignoreE,(_ZN39_INTERNAL_2d9816b3_4_k_cu_3c4711f3_29504cute7productE - _ZN39_INTERNAL_2d9816b3_4_k_cu_3c4711f3_29504cuda3std3__441_GLOBAL__N__2d9816b3_4_k_cu_3c4711f3_29506ignoreE)
_ZN39_INTERNAL_2d9816b3_4_k_cu_3c4711f3_29504cuda3std3__441_GLOBAL__N__2d9816b3_4_k_cu_3c4711f3_29506ignoreE:
	.zero		1
	.type		_ZN39_INTERNAL_2d9816b3_4_k_cu_3c4711f3_29504cute7productE,@object
	.size		_ZN39_INTERNAL_2d9816b3_4_k_cu_3c4711f3_29504cute7productE,(_ZN39_INTERNAL_2d9816b3_4_k_cu_3c4711f3_29504cuda3std3__45__cpo3endE - _ZN39_INTERNAL_2d9816b3_4_k_cu_3c4711f3_29504cute7productE)
_ZN39_INTERNAL_2d9816b3_4_k_cu_3c4711f3_29504cute7productE:
	.zero		1
	.type		_ZN39_INTERNAL_2d9816b3_4_k_cu_3c4711f3_29504cuda3std3__45__cpo3endE,@object
	.size		_ZN39_INTERNAL_2d9816b3_4_k_cu_3c4711f3_29504cuda3std3__45__cpo3endE,(_ZN39_INTERNAL_2d9816b3_4_k_cu_3c4711f3_29504cuda3std3__419piecewise_constructE - _ZN39_INTERNAL_2d9816b3_4_k_cu_3c4711f3_29504cuda3std3__45__cpo3endE)
_ZN39_INTERNAL_2d9816b3_4_k_cu_3c4711f3_29504cuda3std3__45__cpo3endE:
	.zero		1
	.type		_ZN39_INTERNAL_2d9816b3_4_k_cu_3c4711f3_29504cuda3std3__419piecewise_constructE,@object
	.size		_ZN39_INTERNAL_2d9816b3_4_k_cu_3c4711f3_29504cuda3std3__419piecewise_constructE,(_ZN39_INTERNAL_2d9816b3_4_k_cu_3c4711f3_29504cuda3std3__45__cpo4cendE - _ZN39_INTERNAL_2d9816b3_4_k_cu_3c4711f3_29504cuda3std3__419piecewise_constructE)
_ZN39_INTERNAL_2d9816b3_4_k_cu_3c4711f3_29504cuda3std3__419piecewise_constructE:
	.zero		1
	.type		_ZN39_INTERNAL_2d9816b3_4_k_cu_3c4711f3_29504cuda3std3__45__cpo4cendE,@object
	.size		_ZN39_INTERNAL_2d9816b3_4_k_cu_3c4711f3_29504cuda3std3__45__cpo4cendE,(_ZN39_INTERNAL_2d9816b3_4_k_cu_3c4711f3_29504cuda3std6ranges3__45__cpo4swapE - _ZN39_INTERNAL_2d9816b3_4_k_cu_3c4711f3_29504cuda3std3__45__cpo4cendE)
_ZN39_INTERNAL_2d9816b3_4_k_cu_3c4711f3_29504cuda3std3__45__cpo4cendE:
	.zero		1
	.type		_ZN39_INTERNAL_2d9816b3_4_k_cu_3c4711f3_29504cuda3std6ranges3__45__cpo4swapE,@object
	.size		_ZN39_INTERNAL_2d9816b3_4_k_cu_3c4711f3_29504cuda3std6ranges3__45__cpo4swapE,(.L_7 - _ZN39_INTERNAL_2d9816b3_4_k_cu_3c4711f3_29504cuda3std6ranges3__45__cpo4swapE)
_ZN39_INTERNAL_2d9816b3_4_k_cu_3c4711f3_29504cuda3std6ranges3__45__cpo4swapE:
	.zero		1
.L_7:


//--------------------- .nv.constant0._ZN7cutlass13device_kernelINS_4conv6kernel13ConvUniversalINS1_16ConvProblemShapeILNS1_8OperatorE0ELi3EEENS1_10collective14CollectiveConvINS1_46MainloopSm90TmaGmmaWarpSpecializedImplicitGemmILS5_0ELi37ELi3EN4cute5tupleIJNSA_1CILi2EEENSC_ILi1EEESE_EEENS1_36KernelImplicitTmaWarpSpecializedSm90ELi1EEENSB_IJNSC_ILi64EEENSC_ILi128EEENSB_IJNSC_ILi32EEEEEEEEENS_12float_e4m3_tESN_NSA_8TiledMMAINSA_8MMA_AtomIJNSA_4SM904GMMA31MMA_64x128x32_F32E4M3E4M3_SS_TNILNSR_7ScaleInE1ELST_1EEEEEENSA_6LayoutINSB_IJSE_SE_SE_EEENSB_IJNSC_ILi0EEESY_SY_EEEEENSB_IJNSA_10UnderscoreES11_S11_EEEEENS7_6detail26Sm90ImplicitGemmTileTraitsINSA_20SM90_TMA_LOAD_IM2COLENSA_14ComposedLayoutINSA_7SwizzleILi1ELi4ELi3EEENSA_18smem_ptr_flag_bitsILi8EEENSW_INSB_IJNSB_IJNSC_ILi8EEES1C_EEENSB_IJSK_SE_EEENSB_IJSE_NSC_ILi37EEEEEEEEENSB_IJNSB_IJSK_NSC_ILi256EEEEEENSB_IJSE_SY_EEENSB_IJSY_NSC_ILi2048EEEEEEEEEEEEEvEENS15_INSA_23SM90_TMA_LOAD_MULTICASTENS17_IS19_S1B_NSW_INSB_IJNSB_IJS1C_NSC_ILi16EEEEEES1E_S1G_EEENSB_IJS1J_S1K_NSB_IJSY_NSC_ILi4096EEEEEEEEEEEEEvEEEENS_8epilogue10collective6detail29Sm90TmaWarpSpecializedAdapterINS23_15DefaultEpilogueISN_NSB_IJNSB_IJllllEEESE_SY_EEES28_NS22_6thread17LinearCombinationISN_Li1EffLNS29_9ScaleType4KindE0ELNS_15FloatRoundStyleE2ESN_EENS_4gemm15EpilogueDefaultEEEEEvvEEEEvNT_6ParamsE --------------------------
	.section	.nv.constant0._ZN7cutlass13device_kernelINS_4conv6kernel13ConvUniversalINS1_16ConvProblemShapeILNS1_8OperatorE0ELi3EEENS1_10collective14CollectiveConvINS1_46MainloopSm90TmaGmmaWarpSpecializedImplicitGemmILS5_0ELi37ELi3EN4cute5tupleIJNSA_1CILi2EEENSC_ILi1EEESE_EEENS1_36KernelImplicitTmaWarpSpecializedSm90ELi1EEENSB_IJNSC_ILi64EEENSC_ILi128EEENSB_IJNSC_ILi32EEEEEEEEENS_12float_e4m3_tESN_NSA_8TiledMMAINSA_8MMA_AtomIJNSA_4SM904GMMA31MMA_64x128x32_F32E4M3E4M3_SS_TNILNSR_7ScaleInE1ELST_1EEEEEENSA_6LayoutINSB_IJSE_SE_SE_EEENSB_IJNSC_ILi0EEESY_SY_EEEEENSB_IJNSA_10UnderscoreES11_S11_EEEEENS7_6detail26Sm90ImplicitGemmTileTraitsINSA_20SM90_TMA_LOAD_IM2COLENSA_14ComposedLayoutINSA_7SwizzleILi1ELi4ELi3EEENSA_18smem_ptr_flag_bitsILi8EEENSW_INSB_IJNSB_IJNSC_ILi8EEES1C_EEENSB_IJSK_SE_EEENSB_IJSE_NSC_ILi37EEEEEEEEENSB_IJNSB_IJSK_NSC_ILi256EEEEEENSB_IJSE_SY_EEENSB_IJSY_NSC_ILi2048EEEEEEEEEEEEEvEENS15_INSA_23SM90_TMA_LOAD_MULTICASTENS17_IS19_S1B_NSW_INSB_IJNSB_IJS1C_NSC_ILi16EEEEEES1E_S1G_EEENSB_IJS1J_S1K_NSB_IJSY_NSC_ILi4096EEEEEEEEEEEEEvEEEENS_8epilogue10collective6detail29Sm90TmaWarpSpecializedAdapterINS23_15DefaultEpilogueISN_NSB_IJNSB_IJllllEEESE_SY_EEES28_NS22_6thread17LinearCombinationISN_Li1EffLNS29_9ScaleType4KindE0ELNS_15FloatRoundStyleE2ESN_EENS_4gemm15EpilogueDefaultEEEEEvvEEEEvNT_6ParamsE,"a",@progbits
	.sectionflags	@""
	.align	4
.nv.constant0._ZN7cutlass13device_kernelINS_4conv6kernel13ConvUniversalINS1_16ConvProblemShapeILNS1_8OperatorE0ELi3EEENS1_10collective14CollectiveConvINS1_46MainloopSm90TmaGmmaWarpSpecializedImplicitGemmILS5_0ELi37ELi3EN4cute5tupleIJNSA_1CILi2EEENSC_ILi1EEESE_EEENS1_36KernelImplicitTmaWarpSpecializedSm90ELi1EEENSB_IJNSC_ILi64EEENSC_ILi128EEENSB_IJNSC_ILi32EEEEEEEEENS_12float_e4m3_tESN_NSA_8TiledMMAINSA_8MMA_AtomIJNSA_4SM904GMMA31MMA_64x128x32_F32E4M3E4M3_SS_TNILNSR_7ScaleInE1ELST_1EEEEEENSA_6LayoutINSB_IJSE_SE_SE_EEENSB_IJNSC_ILi0EEESY_SY_EEEEENSB_IJNSA_10UnderscoreES11_S11_EEEEENS7_6detail26Sm90ImplicitGemmTileTraitsINSA_20SM90_TMA_LOAD_IM2COLENSA_14ComposedLayoutINSA_7SwizzleILi1ELi4ELi3EEENSA_18smem_ptr_flag_bitsILi8EEENSW_INSB_IJNSB_IJNSC_ILi8EEES1C_EEENSB_IJSK_SE_EEENSB_IJSE_NSC_ILi37EEEEEEEEENSB_IJNSB_IJSK_NSC_ILi256EEEEEENSB_IJSE_SY_EEENSB_IJSY_NSC_ILi2048EEEEEEEEEEEEEvEENS15_INSA_23SM90_TMA_LOAD_MULTICASTENS17_IS19_S1B_NSW_INSB_IJNSB_IJS1C_NSC_ILi16EEEEEES1E_S1G_EEENSB_IJS1J_S1K_NSB_IJSY_NSC_ILi4096EEEEEEEEEEEEEvEEEENS_8epilogue10collective6detail29Sm90TmaWarpSpecializedAdapterINS23_15DefaultEpilogueISN_NSB_IJNSB_IJllllEEESE_SY_EEES28_NS22_6thread17LinearCombinationISN_Li1EffLNS29_9ScaleType4KindE0ELNS_15FloatRoundStyleE2ESN_EENS_4gemm15EpilogueDefaultEEEEEvvEEEEvNT_6ParamsE:
	.zero		1664


//--------------------- SYMBOLS --------------------------

	.type		.nv.reservedSmem.offset0,@object
	.size		.nv.reservedSmem.offset0,0x4
